// auto-generated by cutlass_sweep.gemm — config: {"arch": "sm_90", "cluster_m": 1, "cluster_n": 1, "dtype": "e4m3", "dtype_b": "e4m3", "layout": "nt", "stages": 0, "tile_k": 256, "tile_m": 64, "tile_n": 192}
#include "cutlass/cutlass.h"
#include "cutlass/gemm/collective/collective_builder.hpp"
#include "cutlass/gemm/device/gemm_universal_adapter.h"
#include "cutlass/gemm/kernel/gemm_universal.hpp"
#include "cutlass/epilogue/collective/collective_builder.hpp"

using ElemA = cutlass::float_e4m3_t;
using ElemB = cutlass::float_e4m3_t;
using ElemCD = cutlass::float_e4m3_t;
using Acc  = float;
using TileShape    = cute::Shape<cute::_64, cute::_192, cute::_256>;
using ClusterShape = cute::Shape<cute::_1, cute::_1, cute::_1>;

using CollectiveEpilogue = typename cutlass::epilogue::collective::CollectiveBuilder<
    cutlass::arch::Sm90, cutlass::arch::OpClassTensorOp,
    TileShape, ClusterShape,
    cutlass::epilogue::collective::EpilogueTileAuto,
    Acc, Acc,
    ElemCD, cutlass::layout::RowMajor, 128 / cutlass::sizeof_bits<ElemCD>::value,
    ElemCD, cutlass::layout::RowMajor, 128 / cutlass::sizeof_bits<ElemCD>::value,
    cutlass::epilogue::collective::EpilogueScheduleAuto
  >::CollectiveOp;

using CollectiveMainloop = typename cutlass::gemm::collective::CollectiveBuilder<
    cutlass::arch::Sm90, cutlass::arch::OpClassTensorOp,
    ElemA, cutlass::layout::RowMajor, 128 / cutlass::sizeof_bits<ElemA>::value,
    ElemB, cutlass::layout::ColumnMajor, 128 / cutlass::sizeof_bits<ElemB>::value,
    Acc,
    TileShape, ClusterShape,
    cutlass::gemm::collective::StageCountAutoCarveout<static_cast<int>(sizeof(typename CollectiveEpilogue::SharedStorage))>,
    cutlass::gemm::collective::KernelScheduleAuto
  >::CollectiveOp;

using GemmKernel = cutlass::gemm::kernel::GemmUniversal<
    cute::Shape<int,int,int,int>,
    CollectiveMainloop,
    CollectiveEpilogue
>;
using Gemm = cutlass::gemm::device::GemmUniversalAdapter<GemmKernel>;

// Force the device kernel symbol into the cubin without needing a host main.
auto* _anchor = &cutlass::device_kernel<GemmKernel>;


// ===== COMPILED SASS (sm_90a) =====

	.target	sm_90a

	.elftype	@"ET_EXEC"


//--------------------- .note.nv.tkinfo           --------------------------
	.section	.note.nv.tkinfo,"",@"SHT_NOTE"
	.sectionflags	@"SHF_NOTE_NV_TKINFO"
	.tkinfo
        /*0018*/ 	.word	0x00000002
        /*0030*/ 	.string	""
        /*0030*/ 	.string	"ptxas"
        /*0030*/ 	.string	"Cuda compilation tools, release 13.0, V13.0.88"
        /*0030*/ 	.string	"Build cuda_13.0.r13.0/compiler.36424714_0"
        /*0030*/ 	.string	"-arch sm_90a -m 64 "



//--------------------- .note.nv.cuinfo           --------------------------
	.section	.note.nv.cuinfo,"",@"SHT_NOTE"
	.sectionflags	@"SHF_NOTE_NV_CUINFO"
        /*0018*/ 	.short	0x0002
        /*001a*/ 	.short	0x005a
        /*001c*/ 	.short	0x0082
	.zero		2


//--------------------- .nv.info                  --------------------------
	.section	.nv.info,"",@"SHT_CUDA_INFO"
	.align	4


	//----- nvinfo : EIATTR_REGCOUNT
	.align		4
        /*0000*/ 	.byte	0x04, 0x2f
        /*0002*/ 	.short	(.L_12 - .L_11)
	.align		4
.L_11:
        /*0004*/ 	.word	index@(_ZN7cutlass13device_kernelINS_4gemm6kernel13GemmUniversalIN4cute5tupleIJiiiiEEENS1_10collective13CollectiveMmaINS1_37MainloopSm90TmaGmmaWarpSpecializedFP8ILi3ENS5_IJNS4_1CILi1EEESB_SB_EEENS1_32KernelTmaWarpSpecializedPingpongEEENS5_IJNSA_ILi64EEENSA_ILi192EEENSA_ILi256EEEEEENS_12float_e4m3_tENS5_IJlSB_lEEESJ_SK_NS4_8TiledMMAINS4_8MMA_AtomIJNS4_4SM904GMMA31MMA_64x192x32_F32E4M3E4M3_SS_TNILNSO_7ScaleInE1ELSQ_1EEEEEENS4_6LayoutISC_NS5_IJNSA_ILi0EEESU_SU_EEEEENS5_IJNS4_10UnderscoreESX_SX_EEEEENS4_13SM90_TMA_LOADENS4_14ComposedLayoutINS4_7SwizzleILi3ELi4ELi3EEENS4_18smem_ptr_flag_bitsILi8EEENST_INS5_IJNSA_ILi8EEENSA_ILi128EEEEEENS5_IJS17_SB_EEEEEEEvNS4_8identityES10_S1B_vS1C_EENS_8epilogue10collective6detail29Sm90TmaWarpSpecializedAdapterINS1F_15DefaultEpilogueISJ_SK_SK_NS1E_6thread17LinearCombinationISJ_Li1EffLNS1J_9ScaleType4KindE0ELNS_15FloatRoundStyleE2ESJ_EENS1_15EpilogueDefaultEEEEEvvEEEEvNT_6ParamsE)
        /*0008*/ 	.word	0x000000a8


	//----- nvinfo : EIATTR_FRAME_SIZE
	.align		4
.L_12:
        /*000c*/ 	.byte	0x04, 0x11
        /*000e*/ 	.short	(.L_14 - .L_13)
	.align		4
.L_13:
        /*0010*/ 	.word	index@(_ZN7cutlass13device_kernelINS_4gemm6kernel13GemmUniversalIN4cute5tupleIJiiiiEEENS1_10collective13CollectiveMmaINS1_37MainloopSm90TmaGmmaWarpSpecializedFP8ILi3ENS5_IJNS4_1CILi1EEESB_SB_EEENS1_32KernelTmaWarpSpecializedPingpongEEENS5_IJNSA_ILi64EEENSA_ILi192EEENSA_ILi256EEEEEENS_12float_e4m3_tENS5_IJlSB_lEEESJ_SK_NS4_8TiledMMAINS4_8MMA_AtomIJNS4_4SM904GMMA31MMA_64x192x32_F32E4M3E4M3_SS_TNILNSO_7ScaleInE1ELSQ_1EEEEEENS4_6LayoutISC_NS5_IJNSA_ILi0EEESU_SU_EEEEENS5_IJNS4_10UnderscoreESX_SX_EEEEENS4_13SM90_TMA_LOADENS4_14ComposedLayoutINS4_7SwizzleILi3ELi4ELi3EEENS4_18smem_ptr_flag_bitsILi8EEENST_INS5_IJNSA_ILi8EEENSA_ILi128EEEEEENS5_IJS17_SB_EEEEEEEvNS4_8identityES10_S1B_vS1C_EENS_8epilogue10collective6detail29Sm90TmaWarpSpecializedAdapterINS1F_15DefaultEpilogueISJ_SK_SK_NS1E_6thread17LinearCombinationISJ_Li1EffLNS1J_9ScaleType4KindE0ELNS_15FloatRoundStyleE2ESJ_EENS1_15EpilogueDefaultEEEEEvvEEEEvNT_6ParamsE)
        /*0014*/ 	.word	0x00000000


	//----- nvinfo : EIATTR_MIN_STACK_SIZE
	.align		4
.L_14:
        /*0018*/ 	.byte	0x04, 0x12
        /*001a*/ 	.short	(.L_16 - .L_15)
	.align		4
.L_15:
        /*001c*/ 	.word	index@(_ZN7cutlass13device_kernelINS_4gemm6kernel13GemmUniversalIN4cute5tupleIJiiiiEEENS1_10collective13CollectiveMmaINS1_37MainloopSm90TmaGmmaWarpSpecializedFP8ILi3ENS5_IJNS4_1CILi1EEESB_SB_EEENS1_32KernelTmaWarpSpecializedPingpongEEENS5_IJNSA_ILi64EEENSA_ILi192EEENSA_ILi256EEEEEENS_12float_e4m3_tENS5_IJlSB_lEEESJ_SK_NS4_8TiledMMAINS4_8MMA_AtomIJNS4_4SM904GMMA31MMA_64x192x32_F32E4M3E4M3_SS_TNILNSO_7ScaleInE1ELSQ_1EEEEEENS4_6LayoutISC_NS5_IJNSA_ILi0EEESU_SU_EEEEENS5_IJNS4_10UnderscoreESX_SX_EEEEENS4_13SM90_TMA_LOADENS4_14ComposedLayoutINS4_7SwizzleILi3ELi4ELi3EEENS4_18smem_ptr_flag_bitsILi8EEENST_INS5_IJNSA_ILi8EEENSA_ILi128EEEEEENS5_IJS17_SB_EEEEEEEvNS4_8identityES10_S1B_vS1C_EENS_8epilogue10collective6detail29Sm90TmaWarpSpecializedAdapterINS1F_15DefaultEpilogueISJ_SK_SK_NS1E_6thread17LinearCombinationISJ_Li1EffLNS1J_9ScaleType4KindE0ELNS_15FloatRoundStyleE2ESJ_EENS1_15EpilogueDefaultEEEEEvvEEEEvNT_6ParamsE)
        /*0020*/ 	.word	0x00000000
.L_16:


//--------------------- .nv.compat                --------------------------
	.section	.nv.compat,"",@"SHT_CUDA_COMPAT_INFO"
	.align	4
        /*0000*/ 	.byte	0x02, 0x09, 0x01, 0x00, 0x02, 0x02, 0x04, 0x00, 0x02, 0x05, 0x05, 0x00, 0x03, 0x07, 0x01, 0x01
        /*0010*/ 	.byte	0x02, 0x03, 0x01, 0x00, 0x02, 0x06, 0x01, 0x00, 0x04, 0x0b, 0x08, 0x00, 0x00, 0x00, 0x00, 0x00
        /*0020*/ 	.byte	0x00, 0x00, 0x00, 0x00


//--------------------- .nv.info._ZN7cutlass13device_kernelINS_4gemm6kernel13GemmUniversalIN4cute5tupleIJiiiiEEENS1_10collective13CollectiveMmaINS1_37MainloopSm90TmaGmmaWarpSpecializedFP8ILi3ENS5_IJNS4_1CILi1EEESB_SB_EEENS1_32KernelTmaWarpSpecializedPingpongEEENS5_IJNSA_ILi64EEENSA_ILi192EEENSA_ILi256EEEEEENS_12float_e4m3_tENS5_IJlSB_lEEESJ_SK_NS4_8TiledMMAINS4_8MMA_AtomIJNS4_4SM904GMMA31MMA_64x192x32_F32E4M3E4M3_SS_TNILNSO_7ScaleInE1ELSQ_1EEEEEENS4_6LayoutISC_NS5_IJNSA_ILi0EEESU_SU_EEEEENS5_IJNS4_10UnderscoreESX_SX_EEEEENS4_13SM90_TMA_LOADENS4_14ComposedLayoutINS4_7SwizzleILi3ELi4ELi3EEENS4_18smem_ptr_flag_bitsILi8EEENST_INS5_IJNSA_ILi8EEENSA_ILi128EEEEEENS5_IJS17_SB_EEEEEEEvNS4_8identityES10_S1B_vS1C_EENS_8epilogue10collective6detail29Sm90TmaWarpSpecializedAdapterINS1F_15DefaultEpilogueISJ_SK_SK_NS1E_6thread17LinearCombinationISJ_Li1EffLNS1J_9ScaleType4KindE0ELNS_15FloatRoundStyleE2ESJ_EENS1_15EpilogueDefaultEEEEEvvEEEEvNT_6ParamsE --------------------------
	.section	.nv.info._ZN7cutlass13device_kernelINS_4gemm6kernel13GemmUniversalIN4cute5tupleIJiiiiEEENS1_10collective13CollectiveMmaINS1_37MainloopSm90TmaGmmaWarpSpecializedFP8ILi3ENS5_IJNS4_1CILi1EEESB_SB_EEENS1_32KernelTmaWarpSpecializedPingpongEEENS5_IJNSA_ILi64EEENSA_ILi192EEENSA_ILi256EEEEEENS_12float_e4m3_tENS5_IJlSB_lEEESJ_SK_NS4_8TiledMMAINS4_8MMA_AtomIJNS4_4SM904GMMA31MMA_64x192x32_F32E4M3E4M3_SS_TNILNSO_7ScaleInE1ELSQ_1EEEEEENS4_6LayoutISC_NS5_IJNSA_ILi0EEESU_SU_EEEEENS5_IJNS4_10UnderscoreESX_SX_EEEEENS4_13SM90_TMA_LOADENS4_14ComposedLayoutINS4_7SwizzleILi3ELi4ELi3EEENS4_18smem_ptr_flag_bitsILi8EEENST_INS5_IJNSA_ILi8EEENSA_ILi128EEEEEENS5_IJS17_SB_EEEEEEEvNS4_8identityES10_S1B_vS1C_EENS_8epilogue10collective6detail29Sm90TmaWarpSpecializedAdapterINS1F_15DefaultEpilogueISJ_SK_SK_NS1E_6thread17LinearCombinationISJ_Li1EffLNS1J_9ScaleType4KindE0ELNS_15FloatRoundStyleE2ESJ_EENS1_15EpilogueDefaultEEEEEvvEEEEvNT_6ParamsE,"",@"SHT_CUDA_INFO"
	.sectionflags	@""
	.align	4


	//----- nvinfo : EIATTR_CUDA_API_VERSION
	.align		4
        /*0000*/ 	.byte	0x04, 0x37
        /*0002*/ 	.short	(.L_18 - .L_17)
.L_17:
        /*0004*/ 	.word	0x00000082


	//----- nvinfo : EIATTR_KPARAM_INFO
	.align		4
.L_18:
        /*0008*/ 	.byte	0x04, 0x17
        /*000a*/ 	.short	(.L_20 - .L_19)
.L_19:
        /*000c*/ 	.word	0x00000000
        /*0010*/ 	.short	0x0000
        /*0012*/ 	.short	0x0070
        /*0014*/ 	.byte	0x00, 0xf0, 0x01, 0x10


	//----- nvinfo : EIATTR_SPARSE_MMA_MASK
	.align		4
.L_20:
        /*0018*/ 	.byte	0x03, 0x50
        /*001a*/ 	.short	0x0000


	//----- nvinfo : EIATTR_MAXREG_COUNT
	.align		4
        /*001c*/ 	.byte	0x03, 0x1b
        /*001e*/ 	.short	0x00a8


	//----- nvinfo : EIATTR_NUM_BARRIERS
	.align		4
        /*0020*/ 	.byte	0x02, 0x4c
        /*0022*/ 	.byte	0x01
	.zero		1


	//----- nvinfo : EIATTR_MERCURY_ISA_VERSION
	.align		4
        /*0024*/ 	.byte	0x03, 0x5f
        /*0026*/ 	.short	0x0101


	//----- nvinfo : EIATTR_INT_WARP_WIDE_INSTR_OFFSETS
	.align		4
        /*0028*/ 	.byte	0x04, 0x31
        /*002a*/ 	.short	(.L_22 - .L_21)


	//   ....[0]....
.L_21:
        /*002c*/ 	.word	0x000003c0


	//   ....[1]....
        /*0030*/ 	.word	0x000003e0


	//   ....[2]....
        /*0034*/ 	.word	0x00000460


	//   ....[3]....
        /*0038*/ 	.word	0x00000470


	//   ....[4]....
        /*003c*/ 	.word	0x00000480


	//   ....[5]....
        /*0040*/ 	.word	0x000004a0


	//   ....[6]....
        /*0044*/ 	.word	0x00000560


	//   ....[7]....
        /*0048*/ 	.word	0x00000580


	//----- nvinfo : EIATTR_COOP_GROUP_MASK_REGIDS
	.align		4
.L_22:
        /*004c*/ 	.byte	0x04, 0x29
        /*004e*/ 	.short	(.L_24 - .L_23)


	//   ....[0]....
.L_23:
        /*0050*/ 	.word	0xffffffff


	//   ....[1]....
        /*0054*/ 	.word	0xffffffff


	//   ....[2]....
        /*0058*/ 	.word	0xffffffff


	//   ....[3]....
        /*005c*/ 	.word	0xffffffff


	//   ....[4]....
        /*0060*/ 	.word	0xffffffff


	//   ....[5]....
        /*0064*/ 	.word	0xffffffff


	//----- nvinfo : EIATTR_COOP_GROUP_INSTR_OFFSETS
	.align		4
.L_24:
        /*0068*/ 	.byte	0x04, 0x28
        /*006a*/ 	.short	(.L_26 - .L_25)


	//   ....[0]....
.L_25:
        /*006c*/ 	.word	0x00000060


	//   ....[1]....
        /*0070*/ 	.word	0x00000070


	//   ....[2]....
        /*0074*/ 	.word	0x00000130


	//   ....[3]....
        /*0078*/ 	.word	0x000002a0


	//   ....[4]....
        /*007c*/ 	.word	0x000002e0


	//   ....[5]....
        /*0080*/ 	.word	0x00000320


	//----- nvinfo : EIATTR_REG_RECONFIG
	.align		4
.L_26:
        /*0084*/ 	.byte	0x01, 0x54
	.zero		2


	//----- nvinfo : EIATTR_MBARRIER_INSTR_OFFSETS
	.align		4
        /*0088*/ 	.byte	0x04, 0x39
        /*008a*/ 	.short	(.L_28 - .L_27)


	//   ....[0]....
.L_27:
        /*008c*/ 	.word	0x00000230
        /*0090*/ 	.word	0x000000ff
        /*0094*/ 	.word	0x00000000
        /*0098*/ 	.short	0x0100
        /*009a*/ 	.byte	0x08
	.zero		1


	//   ....[1]....
        /*009c*/ 	.word	0x00000240
        /*00a0*/ 	.word	0x000000ff
        /*00a4*/ 	.word	0x00000018
        /*00a8*/ 	.short	0x0100
        /*00aa*/ 	.byte	0x08
	.zero		1


	//   ....[2]....
        /*00ac*/ 	.word	0x00000250
        /*00b0*/ 	.word	0x000000ff
        /*00b4*/ 	.word	0x00000008
        /*00b8*/ 	.short	0x0100
        /*00ba*/ 	.byte	0x08
	.zero		1


	//   ....[3]....
        /*00bc*/ 	.word	0x00000260
        /*00c0*/ 	.word	0x000000ff
        /*00c4*/ 	.word	0x00000020
        /*00c8*/ 	.short	0x0100
        /*00ca*/ 	.byte	0x08
	.zero		1


	//   ....[4]....
        /*00cc*/ 	.word	0x00000270
        /*00d0*/ 	.word	0x000000ff
        /*00d4*/ 	.word	0x00000010
        /*00d8*/ 	.short	0x0100
        /*00da*/ 	.byte	0x08
	.zero		1


	//   ....[5]....
        /*00dc*/ 	.word	0x00000280
        /*00e0*/ 	.word	0x000000ff
        /*00e4*/ 	.word	0x00000028
        /*00e8*/ 	.short	0x0100
        /*00ea*/ 	.byte	0x08
	.zero		1


	//   ....[6]....
        /*00ec*/ 	.word	0x000005b0
        /*00f0*/ 	.word	0x000000ff
        /*00f4*/ 	.word	0x00000060
        /*00f8*/ 	.short	0x0100
        /*00fa*/ 	.byte	0x08
	.zero		1


	//   ....[7]....
        /*00fc*/ 	.word	0x00000600
        /*0100*/ 	.word	0x000000ff
        /*0104*/ 	.word	0x00000068
        /*0108*/ 	.short	0x0100
        /*010a*/ 	.byte	0x08
	.zero		1


	//   ....[8]....
        /*010c*/ 	.word	0x00000620
        /*0110*/ 	.word	0x000000ff
        /*0114*/ 	.word	0x00000040
        /*0118*/ 	.short	0x0100
        /*011a*/ 	.byte	0x09
	.zero		1


	//   ....[9]....
        /*011c*/ 	.word	0x00000630
        /*0120*/ 	.word	0x000000ff
        /*0124*/ 	.word	0x00000048
        /*0128*/ 	.short	0x0100
        /*012a*/ 	.byte	0x09
	.zero		1


	//   ....[10]....
        /*012c*/ 	.word	0x00000640
        /*0130*/ 	.word	0x000000ff
        /*0134*/ 	.word	0x00000050
        /*0138*/ 	.short	0x0100
        /*013a*/ 	.byte	0x09
	.zero		1


	//   ....[11]....
        /*013c*/ 	.word	0x00000650
        /*0140*/ 	.word	0x000000ff
        /*0144*/ 	.word	0x00000058
        /*0148*/ 	.short	0x0100
        /*014a*/ 	.byte	0x09
	.zero		1


	//   ....[12]....
        /*014c*/ 	.word	0x00001400
        /*0150*/ 	.word	0x000000ff
        /*0154*/ 	.word	0xfffffff8
        /*0158*/ 	.short	0x010a
        /*015a*/ 	.byte	0x0b
	.zero		1


	//   ....[13]....
        /*015c*/ 	.word	0x00001ad0
        /*0160*/ 	.word	0x000000ff
        /*0164*/ 	.word	0x00000000
        /*0168*/ 	.short	0x010a
        /*016a*/ 	.byte	0x06
	.zero		1


	//   ....[14]....
        /*016c*/ 	.word	0x00001b10
        /*0170*/ 	.word	0x000000ff
        /*0174*/ 	.word	0x00000000
        /*0178*/ 	.short	0x010a
        /*017a*/ 	.byte	0x06
	.zero		1


	//   ....[15]....
        /*017c*/ 	.word	0x00002900
        /*0180*/ 	.word	0x000000ff
        /*0184*/ 	.word	0x00000000
        /*0188*/ 	.short	0x010a
        /*018a*/ 	.byte	0x10
	.zero		1


	//   ....[16]....
        /*018c*/ 	.word	0x00002940
        /*0190*/ 	.word	0x000000ff
        /*0194*/ 	.word	0x00000000
        /*0198*/ 	.short	0x010a
        /*019a*/ 	.byte	0x10
	.zero		1


	//   ....[17]....
        /*019c*/ 	.word	0x000033a0
        /*01a0*/ 	.word	0x000000ff
        /*01a4*/ 	.word	0x00000000
        /*01a8*/ 	.short	0x0101
        /*01aa*/ 	.byte	0x08
	.zero		1


	//   ....[18]....
        /*01ac*/ 	.word	0x00003b10
        /*01b0*/ 	.word	0x0000000f
        /*01b4*/ 	.word	0x00000000
        /*01b8*/ 	.short	0x0101
        /*01ba*/ 	.byte	0x15
	.zero		1


	//   ....[19]....
        /*01bc*/ 	.word	0x00003bf0
        /*01c0*/ 	.word	0x000000ff
        /*01c4*/ 	.word	0x00000000
        /*01c8*/ 	.short	0x0101
        /*01ca*/ 	.byte	0x08
	.zero		1


	//   ....[20]....
        /*01cc*/ 	.word	0x00003ca0
        /*01d0*/ 	.word	0x000000ff
        /*01d4*/ 	.word	0x00000008
        /*01d8*/ 	.short	0x010a
        /*01da*/ 	.byte	0x0b
	.zero		1


	//   ....[21]....
        /*01dc*/ 	.word	0x0000a740
        /*01e0*/ 	.word	0x00000004
        /*01e4*/ 	.word	0x00000000
        /*01e8*/ 	.short	0x0101
        /*01ea*/ 	.byte	0x15
	.zero		1


	//   ....[22]....
        /*01ec*/ 	.word	0x0000b020
        /*01f0*/ 	.word	0x00000013
        /*01f4*/ 	.word	0x00000018
        /*01f8*/ 	.short	0x010a
        /*01fa*/ 	.byte	0x3f
	.zero		1


	//   ....[23]....
        /*01fc*/ 	.word	0x0000b450
        /*0200*/ 	.word	0x0000000a
        /*0204*/ 	.word	0x00000068
        /*0208*/ 	.short	0x0101
        /*020a*/ 	.byte	0x3f
	.zero		1


	//   ....[24]....
        /*020c*/ 	.word	0x0000bbb0
        /*0210*/ 	.word	0x00000007
        /*0214*/ 	.word	0x00000000
        /*0218*/ 	.short	0x010a
        /*021a*/ 	.byte	0x3f
	.zero		1


	//   ....[25]....
        /*021c*/ 	.word	0x0000bc30
        /*0220*/ 	.word	0x00000006
        /*0224*/ 	.word	0x00000000
        /*0228*/ 	.short	0x010a
        /*022a*/ 	.byte	0x3f
	.zero		1


	//   ....[26]....
        /*022c*/ 	.word	0x0000bcc0
        /*0230*/ 	.word	0x00000003
        /*0234*/ 	.word	0x00000000
        /*0238*/ 	.short	0x010a
        /*023a*/ 	.byte	0x3f
	.zero		1


	//   ....[27]....
        /*023c*/ 	.word	0x0000bd30
        /*0240*/ 	.word	0x0000000f
        /*0244*/ 	.word	0xfffffff8
        /*0248*/ 	.short	0x010a
        /*024a*/ 	.byte	0x3f
	.zero		1


	//   ....[28]....
        /*024c*/ 	.word	0x0000bd90
        /*0250*/ 	.word	0x0000000f
        /*0254*/ 	.word	0x00000000
        /*0258*/ 	.short	0x010a
        /*025a*/ 	.byte	0x3f
	.zero		1


	//   ....[29]....
        /*025c*/ 	.word	0x0000bdf0
        /*0260*/ 	.word	0x00000010
        /*0264*/ 	.word	0x00000000
        /*0268*/ 	.short	0x010a
        /*026a*/ 	.byte	0x3f
	.zero		1


	//   ....[30]....
        /*026c*/ 	.word	0x0000be50
        /*0270*/ 	.word	0x00000011
        /*0274*/ 	.word	0x00000008
        /*0278*/ 	.short	0x010a
        /*027a*/ 	.byte	0x3f
	.zero		1


	//   ....[31]....
        /*027c*/ 	.word	0x0000bf20
        /*0280*/ 	.word	0x00000013
        /*0284*/ 	.word	0x00000018
        /*0288*/ 	.short	0x010a
        /*028a*/ 	.byte	0x3f
	.zero		1


	//   ....[32]....
        /*028c*/ 	.word	0x0000c000
        /*0290*/ 	.word	0x00000007
        /*0294*/ 	.word	0x00000000
        /*0298*/ 	.short	0x010a
        /*029a*/ 	.byte	0x3f
	.zero		1


	//   ....[33]....
        /*029c*/ 	.word	0x0000c050
        /*02a0*/ 	.word	0x00000006
        /*02a4*/ 	.word	0x00000000
        /*02a8*/ 	.short	0x010a
        /*02aa*/ 	.byte	0x3f
	.zero		1


	//----- nvinfo : EIATTR_NUM_MBARRIERS
	.align		4
.L_28:
        /*02ac*/ 	.byte	0x03, 0x38
        /*02ae*/ 	.short	0x000c


	//----- nvinfo : EIATTR_EXIT_INSTR_OFFSETS
	.align		4
        /*02b0*/ 	.byte	0x04, 0x1c
        /*02b2*/ 	.short	(.L_30 - .L_29)


	//   ....[0]....
.L_29:
        /*02b4*/ 	.word	0x00001130


	//   ....[1]....
        /*02b8*/ 	.word	0x00001190


	//   ....[2]....
        /*02bc*/ 	.word	0x0000ad50


	//   ....[3]....
        /*02c0*/ 	.word	0x0000ad80


	//   ....[4]....
        /*02c4*/ 	.word	0x0000bd10


	//----- nvinfo : EIATTR_MAX_THREADS
	.align		4
.L_30:
        /*02c8*/ 	.byte	0x04, 0x05
        /*02ca*/ 	.short	(.L_32 - .L_31)
.L_31:
        /*02cc*/ 	.word	0x00000180
        /*02d0*/ 	.word	0x00000001
        /*02d4*/ 	.word	0x00000001


	//----- nvinfo : EIATTR_CRS_STACK_SIZE
	.align		4
.L_32:
        /*02d8*/ 	.byte	0x04, 0x1e
        /*02da*/ 	.short	(.L_34 - .L_33)
.L_33:
        /*02dc*/ 	.word	0x00000000


	//----- nvinfo : EIATTR_CBANK_PARAM_SIZE
	.align		4
.L_34:
        /*02e0*/ 	.byte	0x03, 0x19
        /*02e2*/ 	.short	0x0470


	//----- nvinfo : EIATTR_PARAM_CBANK
	.align		4
        /*02e4*/ 	.byte	0x04, 0x0a
        /*02e6*/ 	.short	(.L_36 - .L_35)
	.align		4
.L_35:
        /*02e8*/ 	.word	index@(.nv.constant0._ZN7cutlass13device_kernelINS_4gemm6kernel13GemmUniversalIN4cute5tupleIJiiiiEEENS1_10collective13CollectiveMmaINS1_37MainloopSm90TmaGmmaWarpSpecializedFP8ILi3ENS5_IJNS4_1CILi1EEESB_SB_EEENS1_32KernelTmaWarpSpecializedPingpongEEENS5_IJNSA_ILi64EEENSA_ILi192EEENSA_ILi256EEEEEENS_12float_e4m3_tENS5_IJlSB_lEEESJ_SK_NS4_8TiledMMAINS4_8MMA_AtomIJNS4_4SM904GMMA31MMA_64x192x32_F32E4M3E4M3_SS_TNILNSO_7ScaleInE1ELSQ_1EEEEEENS4_6LayoutISC_NS5_IJNSA_ILi0EEESU_SU_EEEEENS5_IJNS4_10UnderscoreESX_SX_EEEEENS4_13SM90_TMA_LOADENS4_14ComposedLayoutINS4_7SwizzleILi3ELi4ELi3EEENS4_18smem_ptr_flag_bitsILi8EEENST_INS5_IJNSA_ILi8EEENSA_ILi128EEEEEENS5_IJS17_SB_EEEEEEEvNS4_8identityES10_S1B_vS1C_EENS_8epilogue10collective6detail29Sm90TmaWarpSpecializedAdapterINS1F_15DefaultEpilogueISJ_SK_SK_NS1E_6thread17LinearCombinationISJ_Li1EffLNS1J_9ScaleType4KindE0ELNS_15FloatRoundStyleE2ESJ_EENS1_15EpilogueDefaultEEEEEvvEEEEvNT_6ParamsE)
        /*02ec*/ 	.short	0x0210
        /*02ee*/ 	.short	0x0470


	//----- nvinfo : EIATTR_SW_WAR
	.align		4
.L_36:
        /*02f0*/ 	.byte	0x04, 0x36
        /*02f2*/ 	.short	(.L_38 - .L_37)
.L_37:
        /*02f4*/ 	.word	0x00000008
.L_38:


//--------------------- .nv.callgraph             --------------------------
	.section	.nv.callgraph,"",@"SHT_CUDA_CALLGRAPH"
	.align	4
	.sectionentsize	8
	.align		4
        /*0000*/ 	.word	0x00000000
	.align		4
        /*0004*/ 	.word	0xffffffff
	.align		4
        /*0008*/ 	.word	0x00000000
	.align		4
        /*000c*/ 	.word	0xfffffffe
	.align		4
        /*0010*/ 	.word	0x00000000
	.align		4
        /*0014*/ 	.word	0xfffffffd
	.align		4
        /*0018*/ 	.word	0x00000000
	.align		4
        /*001c*/ 	.word	0xfffffffc


//--------------------- .nv.constant4             --------------------------
	.section	.nv.constant4,"a",@progbits
	.align	8
	.align		8
.nv.constant4:
        /*0000*/ 	.dword	_ZN40_INTERNAL_bbe898b8_4_k_cu_a729a4ae_148964cuda3std3__45__cpo5beginE
	.align		8
        /*0008*/ 	.dword	_ZN40_INTERNAL_bbe898b8_4_k_cu_a729a4ae_148964cuda3std3__45__cpo3endE
	.align		8
        /*0010*/ 	.dword	_ZN40_INTERNAL_bbe898b8_4_k_cu_a729a4ae_148964cuda3std3__45__cpo6cbeginE
	.align		8
        /*0018*/ 	.dword	_ZN40_INTERNAL_bbe898b8_4_k_cu_a729a4ae_148964cuda3std3__45__cpo4cendE
	.align		8
        /*0020*/ 	.dword	_ZN40_INTERNAL_bbe898b8_4_k_cu_a729a4ae_148964cuda3std3__442_GLOBAL__N__bbe898b8_4_k_cu_a729a4ae_148966ignoreE
	.align		8
        /*0028*/ 	.dword	_ZN40_INTERNAL_bbe898b8_4_k_cu_a729a4ae_148964cuda3std3__419piecewise_constructE
	.align		8
        /*0030*/ 	.dword	_ZN40_INTERNAL_bbe898b8_4_k_cu_a729a4ae_148964cuda3std3__48in_placeE
	.align		8
        /*0038*/ 	.dword	_ZN40_INTERNAL_bbe898b8_4_k_cu_a729a4ae_148964cuda3std6ranges3__45__cpo4swapE
	.align		8
        /*0040*/ 	.dword	_ZN40_INTERNAL_bbe898b8_4_k_cu_a729a4ae_148964cuda3std6ranges3__45__cpo9iter_moveE
	.align		8
        /*0048*/ 	.dword	_ZN40_INTERNAL_bbe898b8_4_k_cu_a729a4ae_148964cute7productE
	.align		8
        /*0050*/ 	.dword	_ZN40_INTERNAL_bbe898b8_4_k_cu_a729a4ae_148964cute1_E


//--------------------- .text._ZN7cutlass13device_kernelINS_4gemm6kernel13GemmUniversalIN4cute5tupleIJiiiiEEENS1_10collective13CollectiveMmaINS1_37MainloopSm90TmaGmmaWarpSpecializedFP8ILi3ENS5_IJNS4_1CILi1EEESB_SB_EEENS1_32KernelTmaWarpSpecializedPingpongEEENS5_IJNSA_ILi64EEENSA_ILi192EEENSA_ILi256EEEEEENS_12float_e4m3_tENS5_IJlSB_lEEESJ_SK_NS4_8TiledMMAINS4_8MMA_AtomIJNS4_4SM904GMMA31MMA_64x192x32_F32E4M3E4M3_SS_TNILNSO_7ScaleInE1ELSQ_1EEEEEENS4_6LayoutISC_NS5_IJNSA_ILi0EEESU_SU_EEEEENS5_IJNS4_10UnderscoreESX_SX_EEEEENS4_13SM90_TMA_LOADENS4_14ComposedLayoutINS4_7SwizzleILi3ELi4ELi3EEENS4_18smem_ptr_flag_bitsILi8EEENST_INS5_IJNSA_ILi8EEENSA_ILi128EEEEEENS5_IJS17_SB_EEEEEEEvNS4_8identityES10_S1B_vS1C_EENS_8epilogue10collective6detail29Sm90TmaWarpSpecializedAdapterINS1F_15DefaultEpilogueISJ_SK_SK_NS1E_6thread17LinearCombinationISJ_Li1EffLNS1J_9ScaleType4KindE0ELNS_15FloatRoundStyleE2ESJ_EENS1_15EpilogueDefaultEEEEEvvEEEEvNT_6ParamsE --------------------------
	.section	.text._ZN7cutlass13device_kernelINS_4gemm6kernel13GemmUniversalIN4cute5tupleIJiiiiEEENS1_10collective13CollectiveMmaINS1_37MainloopSm90TmaGmmaWarpSpecializedFP8ILi3ENS5_IJNS4_1CILi1EEESB_SB_EEENS1_32KernelTmaWarpSpecializedPingpongEEENS5_IJNSA_ILi64EEENSA_ILi192EEENSA_ILi256EEEEEENS_12float_e4m3_tENS5_IJlSB_lEEESJ_SK_NS4_8TiledMMAINS4_8MMA_AtomIJNS4_4SM904GMMA31MMA_64x192x32_F32E4M3E4M3_SS_TNILNSO_7ScaleInE1ELSQ_1EEEEEENS4_6LayoutISC_NS5_IJNSA_ILi0EEESU_SU_EEEEENS5_IJNS4_10UnderscoreESX_SX_EEEEENS4_13SM90_TMA_LOADENS4_14ComposedLayoutINS4_7SwizzleILi3ELi4ELi3EEENS4_18smem_ptr_flag_bitsILi8EEENST_INS5_IJNSA_ILi8EEENSA_ILi128EEEEEENS5_IJS17_SB_EEEEEEEvNS4_8identityES10_S1B_vS1C_EENS_8epilogue10collective6detail29Sm90TmaWarpSpecializedAdapterINS1F_15DefaultEpilogueISJ_SK_SK_NS1E_6thread17LinearCombinationISJ_Li1EffLNS1J_9ScaleType4KindE0ELNS_15FloatRoundStyleE2ESJ_EENS1_15EpilogueDefaultEEEEEvvEEEEvNT_6ParamsE,"ax",@progbits
	.align	128
.text._ZN7cutlass13device_kernelINS_4gemm6kernel13GemmUniversalIN4cute5tupleIJiiiiEEENS1_10collective13CollectiveMmaINS1_37MainloopSm90TmaGmmaWarpSpecializedFP8ILi3ENS5_IJNS4_1CILi1EEESB_SB_EEENS1_32KernelTmaWarpSpecializedPingpongEEENS5_IJNSA_ILi64EEENSA_ILi192EEENSA_ILi256EEEEEENS_12float_e4m3_tENS5_IJlSB_lEEESJ_SK_NS4_8TiledMMAINS4_8MMA_AtomIJNS4_4SM904GMMA31MMA_64x192x32_F32E4M3E4M3_SS_TNILNSO_7ScaleInE1ELSQ_1EEEEEENS4_6LayoutISC_NS5_IJNSA_ILi0EEESU_SU_EEEEENS5_IJNS4_10UnderscoreESX_SX_EEEEENS4_13SM90_TMA_LOADENS4_14ComposedLayoutINS4_7SwizzleILi3ELi4ELi3EEENS4_18smem_ptr_flag_bitsILi8EEENST_INS5_IJNSA_ILi8EEENSA_ILi128EEEEEENS5_IJS17_SB_EEEEEEEvNS4_8identityES10_S1B_vS1C_EENS_8epilogue10collective6detail29Sm90TmaWarpSpecializedAdapterINS1F_15DefaultEpilogueISJ_SK_SK_NS1E_6thread17LinearCombinationISJ_Li1EffLNS1J_9ScaleType4KindE0ELNS_15FloatRoundStyleE2ESJ_EENS1_15EpilogueDefaultEEEEEvvEEEEvNT_6ParamsE:
        .type           _ZN7cutlass13device_kernelINS_4gemm6kernel13GemmUniversalIN4cute5tupleIJiiiiEEENS1_10collective13CollectiveMmaINS1_37MainloopSm90TmaGmmaWarpSpecializedFP8ILi3ENS5_IJNS4_1CILi1EEESB_SB_EEENS1_32KernelTmaWarpSpecializedPingpongEEENS5_IJNSA_ILi64EEENSA_ILi192EEENSA_ILi256EEEEEENS_12float_e4m3_tENS5_IJlSB_lEEESJ_SK_NS4_8TiledMMAINS4_8MMA_AtomIJNS4_4SM904GMMA31MMA_64x192x32_F32E4M3E4M3_SS_TNILNSO_7ScaleInE1ELSQ_1EEEEEENS4_6LayoutISC_NS5_IJNSA_ILi0EEESU_SU_EEEEENS5_IJNS4_10UnderscoreESX_SX_EEEEENS4_13SM90_TMA_LOADENS4_14ComposedLayoutINS4_7SwizzleILi3ELi4ELi3EEENS4_18smem_ptr_flag_bitsILi8EEENST_INS5_IJNSA_ILi8EEENSA_ILi128EEEEEENS5_IJS17_SB_EEEEEEEvNS4_8identityES10_S1B_vS1C_EENS_8epilogue10collective6detail29Sm90TmaWarpSpecializedAdapterINS1F_15DefaultEpilogueISJ_SK_SK_NS1E_6thread17LinearCombinationISJ_Li1EffLNS1J_9ScaleType4KindE0ELNS_15FloatRoundStyleE2ESJ_EENS1_15EpilogueDefaultEEEEEvvEEEEvNT_6ParamsE,@function
        .size           _ZN7cutlass13device_kernelINS_4gemm6kernel13GemmUniversalIN4cute5tupleIJiiiiEEENS1_10collective13CollectiveMmaINS1_37MainloopSm90TmaGmmaWarpSpecializedFP8ILi3ENS5_IJNS4_1CILi1EEESB_SB_EEENS1_32KernelTmaWarpSpecializedPingpongEEENS5_IJNSA_ILi64EEENSA_ILi192EEENSA_ILi256EEEEEENS_12float_e4m3_tENS5_IJlSB_lEEESJ_SK_NS4_8TiledMMAINS4_8MMA_AtomIJNS4_4SM904GMMA31MMA_64x192x32_F32E4M3E4M3_SS_TNILNSO_7ScaleInE1ELSQ_1EEEEEENS4_6LayoutISC_NS5_IJNSA_ILi0EEESU_SU_EEEEENS5_IJNS4_10UnderscoreESX_SX_EEEEENS4_13SM90_TMA_LOADENS4_14ComposedLayoutINS4_7SwizzleILi3ELi4ELi3EEENS4_18smem_ptr_flag_bitsILi8EEENST_INS5_IJNSA_ILi8EEENSA_ILi128EEEEEENS5_IJS17_SB_EEEEEEEvNS4_8identityES10_S1B_vS1C_EENS_8epilogue10collective6detail29Sm90TmaWarpSpecializedAdapterINS1F_15DefaultEpilogueISJ_SK_SK_NS1E_6thread17LinearCombinationISJ_Li1EffLNS1J_9ScaleType4KindE0ELNS_15FloatRoundStyleE2ESJ_EENS1_15EpilogueDefaultEEEEEvvEEEEvNT_6ParamsE,(.L_x_266 - _ZN7cutlass13device_kernelINS_4gemm6kernel13GemmUniversalIN4cute5tupleIJiiiiEEENS1_10collective13CollectiveMmaINS1_37MainloopSm90TmaGmmaWarpSpecializedFP8ILi3ENS5_IJNS4_1CILi1EEESB_SB_EEENS1_32KernelTmaWarpSpecializedPingpongEEENS5_IJNSA_ILi64EEENSA_ILi192EEENSA_ILi256EEEEEENS_12float_e4m3_tENS5_IJlSB_lEEESJ_SK_NS4_8TiledMMAINS4_8MMA_AtomIJNS4_4SM904GMMA31MMA_64x192x32_F32E4M3E4M3_SS_TNILNSO_7ScaleInE1ELSQ_1EEEEEENS4_6LayoutISC_NS5_IJNSA_ILi0EEESU_SU_EEEEENS5_IJNS4_10UnderscoreESX_SX_EEEEENS4_13SM90_TMA_LOADENS4_14ComposedLayoutINS4_7SwizzleILi3ELi4ELi3EEENS4_18smem_ptr_flag_bitsILi8EEENST_INS5_IJNSA_ILi8EEENSA_ILi128EEEEEENS5_IJS17_SB_EEEEEEEvNS4_8identityES10_S1B_vS1C_EENS_8epilogue10collective6detail29Sm90TmaWarpSpecializedAdapterINS1F_15DefaultEpilogueISJ_SK_SK_NS1E_6thread17LinearCombinationISJ_Li1EffLNS1J_9ScaleType4KindE0ELNS_15FloatRoundStyleE2ESJ_EENS1_15EpilogueDefaultEEEEEvvEEEEvNT_6ParamsE)
        .other          _ZN7cutlass13device_kernelINS_4gemm6kernel13GemmUniversalIN4cute5tupleIJiiiiEEENS1_10collective13CollectiveMmaINS1_37MainloopSm90TmaGmmaWarpSpecializedFP8ILi3ENS5_IJNS4_1CILi1EEESB_SB_EEENS1_32KernelTmaWarpSpecializedPingpongEEENS5_IJNSA_ILi64EEENSA_ILi192EEENSA_ILi256EEEEEENS_12float_e4m3_tENS5_IJlSB_lEEESJ_SK_NS4_8TiledMMAINS4_8MMA_AtomIJNS4_4SM904GMMA31MMA_64x192x32_F32E4M3E4M3_SS_TNILNSO_7ScaleInE1ELSQ_1EEEEEENS4_6LayoutISC_NS5_IJNSA_ILi0EEESU_SU_EEEEENS5_IJNS4_10UnderscoreESX_SX_EEEEENS4_13SM90_TMA_LOADENS4_14ComposedLayoutINS4_7SwizzleILi3ELi4ELi3EEENS4_18smem_ptr_flag_bitsILi8EEENST_INS5_IJNSA_ILi8EEENSA_ILi128EEEEEENS5_IJS17_SB_EEEEEEEvNS4_8identityES10_S1B_vS1C_EENS_8epilogue10collective6detail29Sm90TmaWarpSpecializedAdapterINS1F_15DefaultEpilogueISJ_SK_SK_NS1E_6thread17LinearCombinationISJ_Li1EffLNS1J_9ScaleType4KindE0ELNS_15FloatRoundStyleE2ESJ_EENS1_15EpilogueDefaultEEEEEvvEEEEvNT_6ParamsE,@"STO_CUDA_ENTRY STV_DEFAULT"
_ZN7cutlass13device_kernelINS_4gemm6kernel13GemmUniversalIN4cute5tupleIJiiiiEEENS1_10collective13CollectiveMmaINS1_37MainloopSm90TmaGmmaWarpSpecializedFP8ILi3ENS5_IJNS4_1CILi1EEESB_SB_EEENS1_32KernelTmaWarpSpecializedPingpongEEENS5_IJNSA_ILi64EEENSA_ILi192EEENSA_ILi256EEEEEENS_12float_e4m3_tENS5_IJlSB_lEEESJ_SK_NS4_8TiledMMAINS4_8MMA_AtomIJNS4_4SM904GMMA31MMA_64x192x32_F32E4M3E4M3_SS_TNILNSO_7ScaleInE1ELSQ_1EEEEEENS4_6LayoutISC_NS5_IJNSA_ILi0EEESU_SU_EEEEENS5_IJNS4_10UnderscoreESX_SX_EEEEENS4_13SM90_TMA_LOADENS4_14ComposedLayoutINS4_7SwizzleILi3ELi4ELi3EEENS4_18smem_ptr_flag_bitsILi8EEENST_INS5_IJNSA_ILi8EEENSA_ILi128EEEEEENS5_IJS17_SB_EEEEEEEvNS4_8identityES10_S1B_vS1C_EENS_8epilogue10collective6detail29Sm90TmaWarpSpecializedAdapterINS1F_15DefaultEpilogueISJ_SK_SK_NS1E_6thread17LinearCombinationISJ_Li1EffLNS1J_9ScaleType4KindE0ELNS_15FloatRoundStyleE2ESJ_EENS1_15EpilogueDefaultEEEEEvvEEEEvNT_6ParamsE:
[----:B------:R-:W-:Y:S01]  /*0000*/  LDC R1, c[0x0][0x28] ;  /* 0x00000a00ff017b82 */ /* 0x000fe20000000800 */
[----:B------:R-:W0:Y:S01]  /*0010*/  S2R R14, SR_TID.X ;  /* 0x00000000000e7919 */ /* 0x000e220000002100 */
[----:B------:R-:W-:Y:S01]  /*0020*/  ELECT P0, URZ, PT ;  /* 0x00000000003f782f */ /* 0x000fe20003800000 */
[----:B------:R-:W-:Y:S01]  /*0030*/  BSSY B0, `(.L_x_0) ;  /* 0x000000f000007945 */ /* 0x000fe20003800000 */
[--C-:B0-----:R-:W-:Y:S02]  /*0040*/  SHF.R.U32.HI R0, RZ, 0x5, R14.reuse ;  /* 0x00000005ff007819 */ /* 0x101fe4000001160e */
[----:B------:R-:W-:-:S03]  /*0050*/  SHF.R.U32.HI R4, RZ, 0x7, R14 ;  /* 0x00000007ff047819 */ /* 0x000fc6000001160e */
[----:B------:R-:W0:Y:S04]  /*0060*/  SHFL.IDX PT, R2, R0, RZ, 0x1f ;  /* 0x00001fff00027589 */ /* 0x000e2800000e0000 */
[----:B------:R1:W2:Y:S01]  /*0070*/  SHFL.IDX PT, R5, R4, RZ, 0x1f ;  /* 0x00001fff04057589 */ /* 0x0002a200000e0000 */
[----:B0-----:R-:W-:-:S13]  /*0080*/  ISETP.NE.OR P0, PT, R2, RZ, !P0 ;  /* 0x000000ff0200720c */ /* 0x001fda0004705670 */
[----:B-12---:R-:W-:Y:S05]  /*0090*/  @P0 BRA `(.L_x_1) ;  /* 0x0000000000200947 */ /* 0x006fea0003800000 */
[----:B------:R-:W-:Y:S02]  /*00a0*/  ULDC.64 UR4, c[0x0][0x198] ;  /* 0x0000660000047ab9 */ /* 0x000fe40000000a00 */
[----:B------:R-:W-:Y:S02]  /*00b0*/  UIADD3 UR6, UP0, UR4, 0xf0, URZ ;  /* 0x000000f004067890 */ /* 0x000fe4000ff1e03f */
[----:B------:R-:W-:Y:S02]  /*00c0*/  UIADD3 UR4, UP1, UR4, 0x1f0, URZ ;  /* 0x000001f004047890 */ /* 0x000fe4000ff3e03f */
[----:B------:R-:W-:Y:S02]  /*00d0*/  UIADD3.X UR7, URZ, UR5, URZ, UP0, !UPT ;  /* 0x000000053f077290 */ /* 0x000fe400087fe43f */
[----:B------:R-:W-:-:S07]  /*00e0*/  UIADD3.X UR5, URZ, UR5, URZ, UP1, !UPT ;  /* 0x000000053f057290 */ /* 0x000fce0008ffe43f */
[----:B------:R0:W-:Y:S02]  /*00f0*/  UTMACCTL.PF [UR6] ;  /* 0x00000000060079b9 */ /* 0x0001e40008040000 */
[----:B------:R0:W-:Y:S02]  /*0100*/  UTMACCTL.PF [UR4] ;  /* 0x00000000040079b9 */ /* 0x0001e40008040000 */
[----:B0-----:R-:W-:Y:S01]  /*0110*/  NOP ;  /* 0x0000000000007918 */ /* 0x001fe20000000000 */
.L_x_1:
[----:B------:R-:W-:Y:S05]  /*0120*/  BSYNC B0 ;  /* 0x0000000000007941 */ /* 0x000fea0003800000 */
.L_x_0:
[----:B------:R-:W0:Y:S02]  /*0130*/  SHFL.IDX PT, R3, R0, RZ, 0x1f ;  /* 0x00001fff00037589 */ /* 0x000e2400000e0000 */
[----:B0-----:R-:W-:-:S13]  /*0140*/  ISETP.NE.AND P0, PT, R3, RZ, PT ;  /* 0x000000ff0300720c */ /* 0x001fda0003f05270 */
[----:B------:R-:W-:Y:S05]  /*0150*/  @P0 BRA `(.L_x_2) ;  /* 0x0000000000500947 */ /* 0x000fea0003800000 */
[----:B------:R-:W0:Y:S01]  /*0160*/  S2UR UR8, SR_CgaCtaId ;  /* 0x00000000000879c3 */ /* 0x000e220000008800 */
[----:B------:R-:W-:Y:S01]  /*0170*/  UMOV UR4, 0x400 ;  /* 0x0000040000047882 */ /* 0x000fe20000000000 */
[----:B------:R-:W-:Y:S01]  /*0180*/  UMOV UR5, 0x1 ;  /* 0x0000000100057882 */ /* 0x000fe20000000000 */
[----:B------:R-:W-:Y:S01]  /*0190*/  UMOV UR6, 0x80 ;  /* 0x0000008000067882 */ /* 0x000fe20000000000 */
[----:B------:R-:W-:Y:S01]  /*01a0*/  ELECT P0, URZ, PT ;  /* 0x00000000003f782f */ /* 0x000fe20003800000 */
[----:B------:R-:W-:-:S04]  /*01b0*/  UIADD3 UR6, -UR6, 0x100000, URZ ;  /* 0x0010000006067890 */ /* 0x000fc8000fffe13f */
[----:B------:R-:W-:Y:S02]  /*01c0*/  USHF.L.U32 UR7, UR6, 0xb, URZ ;  /* 0x0000000b06077899 */ /* 0x000fe4000800063f */
[----:B------:R-:W-:Y:S02]  /*01d0*/  USHF.L.U32 UR6, UR6, 0x1, URZ ;  /* 0x0000000106067899 */ /* 0x000fe4000800063f */
[----:B0-----:R-:W-:Y:S02]  /*01e0*/  ULEA UR8, UR8, UR4, 0x18 ;  /* 0x0000000408087291 */ /* 0x001fe4000f8ec03f */
[----:B------:R-:W-:-:S04]  /*01f0*/  UIADD3 UR4, -UR5, 0x100000, URZ ;  /* 0x0010000005047890 */ /* 0x000fc8000fffe13f */
[----:B------:R-:W-:Y:S02]  /*0200*/  USHF.L.U32 UR5, UR4, 0xb, URZ ;  /* 0x0000000b04057899 */ /* 0x000fe4000800063f */
[----:B------:R-:W-:Y:S01]  /*0210*/  USHF.L.U32 UR4, UR4, 0x1, URZ ;  /* 0x0000000104047899 */ /* 0x000fe2000800063f */
[----:B------:R-:W0:Y:S11]  /*0220*/  FENCE.VIEW.ASYNC.S ;  /* 0x00000000000073c6 */ /* 0x000e360000000000 */
[----:B0-----:R0:W1:Y:S01]  /*0230*/  SYNCS.EXCH.64 URZ, [UR8], UR4 ;  /* 0x00000004083f75b2 */ /* 0x0010620008000100 */
[----:B------:R0:W2:Y:S01]  /*0240*/  SYNCS.EXCH.64 URZ, [UR8+0x18], UR6 ;  /* 0x00001806083f75b2 */ /* 0x0000a20008000100 */
[----:B------:R0:W3:Y:S01]  /*0250*/  SYNCS.EXCH.64 URZ, [UR8+0x8], UR4 ;  /* 0x00000804083f75b2 */ /* 0x0000e20008000100 */
[----:B------:R0:W4:Y:S01]  /*0260*/  SYNCS.EXCH.64 URZ, [UR8+0x20], UR6 ;  /* 0x00002006083f75b2 */ /* 0x0001220008000100 */
[----:B------:R0:W0:Y:S01]  /*0270*/  SYNCS.EXCH.64 URZ, [UR8+0x10], UR4 ;  /* 0x00001004083f75b2 */ /* 0x0000220008000100 */
[----:B------:R0:W0:Y:S01]  /*0280*/  SYNCS.EXCH.64 URZ, [UR8+0x28], UR6 ;  /* 0x00002806083f75b2 */ /* 0x0000220008000100 */
[----:B------:R-:W-:Y:S01]  /*0290*/  NOP ;  /* 0x0000000000007918 */ /* 0x000fe20000000000 */
.L_x_2:
[----:B------:R-:W5:Y:S01]  /*02a0*/  SHFL.IDX PT, R6, R0, RZ, 0x1f ;  /* 0x00001fff00067589 */ /* 0x000f6200000e0000 */
[----:B------:R-:W-:Y:S01]  /*02b0*/  ELECT P0, URZ, PT ;  /* 0x00000000003f782f */ /* 0x000fe20003800000 */
[----:B------:R-:W-:Y:S01]  /*02c0*/  NOP ;  /* 0x0000000000007918 */ /* 0x000fe20000000000 */
[----:B------:R-:W-:Y:S01]  /*02d0*/  ELECT P1, URZ, PT ;  /* 0x00000000003f782f */ /* 0x000fe20003820000 */
[----:B------:R-:W1:Y:S01]  /*02e0*/  SHFL.IDX PT, R3, R0, RZ, 0x1f ;  /* 0x00001fff00037589 */ /* 0x000e6200000e0000 */
[----:B0-----:R-:W-:Y:S01]  /*02f0*/  UMOV UR4, 0x20 ;  /* 0x0000002000047882 */ /* 0x001fe20000000000 */
[----:B------:R-:W-:Y:S01]  /*0300*/  UMOV UR11, 0x80 ;  /* 0x00000080000b7882 */ /* 0x000fe20000000000 */
[----:B------:R-:W-:Y:S01]  /*0310*/  ULDC.64 UR12, c[0x0][0x598] ;  /* 0x00016600000c7ab9 */ /* 0x000fe20000000a00 */
[----:B------:R-:W0:Y:S01]  /*0320*/  SHFL.IDX PT, R4, R4, RZ, 0x1f ;  /* 0x00001fff04047589 */ /* 0x000e2200000e0000 */
[----:B------:R-:W-:Y:S01]  /*0330*/  NOP ;  /* 0x0000000000007918 */ /* 0x000fe20000000000 */
[C---:B------:R-:W-:Y:S01]  /*0340*/  VIADD R34, R5.reuse, 0xffffffff ;  /* 0xffffffff05227836 */ /* 0x040fe20000000000 */
[----:B------:R-:W-:Y:S01]  /*0350*/  ULDC.64 UR14, c[0x0][0x208] ;  /* 0x00008200000e7ab9 */ /* 0x000fe20000000a00 */
[----:B------:R-:W-:-:S03]  /*0360*/  ISETP.NE.AND P3, PT, R5, RZ, PT ;  /* 0x000000ff0500720c */ /* 0x000fc60003f65270 */
[----:B------:R-:W-:Y:S02]  /*0370*/  ISETP.GE.U32.AND P2, PT, R34, 0x2, PT ;  /* 0x000000022200780c */ /* 0x000fe40003f46070 */
[----:B-----5:R-:W-:Y:S02]  /*0380*/  ISETP.NE.OR P0, PT, R6, RZ, !P0 ;  /* 0x000000ff0600720c */ /* 0x020fe40004705670 */
[----:B-1----:R-:W-:Y:S02]  /*0390*/  ISETP.NE.OR P1, PT, R3, RZ, !P1 ;  /* 0x000000ff0300720c */ /* 0x002fe40004f25670 */
[----:B------:R-:W-:-:S04]  /*03a0*/  SHF.R.S32.HI R3, RZ, 0x1f, R2 ;  /* 0x0000001fff037819 */ /* 0x000fc80000011402 */
[----:B------:R-:W-:-:S05]  /*03b0*/  LEA.HI R3, R3, R2, RZ, 0x2 ;  /* 0x0000000203037211 */ /* 0x000fca00078f10ff */
[----:B------:R-:W-:Y:S01]  /*03c0*/  VOTEU.ALL UP0, P0 ;  /* 0x00000000003f7886 */ /* 0x000fe20000000000 */
[----:B------:R-:W-:Y:S01]  /*03d0*/  LOP3.LUT R3, R3, 0xfffffffc, RZ, 0xc0, !PT ;  /* 0xfffffffc03037812 */ /* 0x000fe200078ec0ff */
[----:B------:R-:W-:-:S03]  /*03e0*/  VOTEU.ALL UP1, P1 ;  /* 0x00000000003f7886 */ /* 0x000fc60000820000 */
[----:B------:R-:W1:Y:S01]  /*03f0*/  @!UP0 S2UR UR7, SR_CgaCtaId ;  /* 0x00000000000789c3 */ /* 0x000e620000008800 */
[----:B------:R-:W-:Y:S01]  /*0400*/  @!UP0 UMOV UR6, 0x400 ;  /* 0x0000040000068882 */ /* 0x000fe20000000000 */
[----:B------:R-:W-:-:S04]  /*0410*/  @!UP0 UIADD3 UR4, -UR4, 0x100000, URZ ;  /* 0x0010000004048890 */ /* 0x000fc8000fffe13f */
[----:B------:R-:W-:Y:S02]  /*0420*/  @!UP0 USHF.L.U32 UR5, UR4, 0xb, URZ ;  /* 0x0000000b04058899 */ /* 0x000fe4000800063f */
[----:B------:R-:W-:Y:S01]  /*0430*/  @!UP0 USHF.L.U32 UR4, UR4, 0x1, URZ ;  /* 0x0000000104048899 */ /* 0x000fe2000800063f */
[----:B------:R-:W-:Y:S01]  /*0440*/  IMAD.IADD R12, R2, 0x1, -R3 ;  /* 0x00000001020c7824 */ /* 0x000fe200078e0a03 */
[----:B------:R-:W-:Y:S01]  /*0450*/  @!UP1 UMOV UR9, 0x400 ;  /* 0x0000040000099882 */ /* 0x000fe20000000000 */
[----:B------:R-:W-:Y:S01]  /*0460*/  VOTEU.ALL UP2, P1 ;  /* 0x00000000003f7886 */ /* 0x000fe20000840000 */
[----:B------:R-:W-:Y:S01]  /*0470*/  VOTEU.ALL UP3, P1 ;  /* 0x00000000003f7886 */ /* 0x000fe20000860000 */
[----:B------:R-:W-:Y:S01]  /*0480*/  VOTEU.ALL UP4, P1 ;  /* 0x00000000003f7886 */ /* 0x000fe20000880000 */
[----:B------:R-:W5:Y:S01]  /*0490*/  @!UP1 S2UR UR10, SR_CgaCtaId ;  /* 0x00000000000a99c3 */ /* 0x000f620000008800 */
[----:B------:R-:W-:Y:S01]  /*04a0*/  VOTEU.ALL UP5, P1 ;  /* 0x00000000003f7886 */ /* 0x000fe200008a0000 */
[----:B------:R-:W-:-:S02]  /*04b0*/  ISETP.NE.U32.AND P1, PT, RZ, UR12, PT ;  /* 0x0000000cff007c0c */ /* 0x000fc4000bf25070 */
[----:B------:R-:W-:Y:S02]  /*04c0*/  SHF.R.S32.HI R3, RZ, 0x1f, R14 ;  /* 0x0000001fff037819 */ /* 0x000fe4000001140e */
[----:B------:R-:W-:Y:S02]  /*04d0*/  ISETP.NE.AND.EX P1, PT, RZ, UR13, PT, P1 ;  /* 0x0000000dff007c0c */ /* 0x000fe4000bf25310 */
[----:B------:R-:W-:-:S04]  /*04e0*/  LEA.HI R3, R3, R14, RZ, 0x7 ;  /* 0x0000000e03037211 */ /* 0x000fc800078f38ff */
[----:B------:R-:W-:Y:S01]  /*04f0*/  LOP3.LUT R3, R3, 0xffffff80, RZ, 0xc0, !PT ;  /* 0xffffff8003037812 */ /* 0x000fe200078ec0ff */
[----:B-1----:R-:W-:-:S04]  /*0500*/  @!UP0 ULEA UR8, UR7, UR6, 0x18 ;  /* 0x0000000607088291 */ /* 0x002fc8000f8ec03f */
[----:B------:R-:W-:Y:S01]  /*0510*/  IMAD.IADD R13, R14, 0x1, -R3 ;  /* 0x000000010e0d7824 */ /* 0x000fe200078e0a03 */
[----:B------:R-:W-:-:S04]  /*0520*/  @!UP1 UIADD3 UR6, -UR11, 0x100000, URZ ;  /* 0x001000000b069890 */ /* 0x000fc8000fffe13f */
[----:B------:R-:W-:Y:S02]  /*0530*/  @!UP1 USHF.L.U32 UR7, UR6, 0xb, URZ ;  /* 0x0000000b06079899 */ /* 0x000fe4000800063f */
[----:B------:R-:W-:Y:S01]  /*0540*/  @!UP1 USHF.L.U32 UR6, UR6, 0x1, URZ ;  /* 0x0000000106069899 */ /* 0x000fe2000800063f */
[----:B0-----:R-:W-:Y:S01]  /*0550*/  R2UR UR11, R4 ;  /* 0x00000000040b72ca */ /* 0x001fe200000e0000 */
[----:B------:R-:W-:Y:S01]  /*0560*/  VOTEU.ALL UP0, P0 ;  /* 0x00000000003f7886 */ /* 0x000fe20000000000 */
[----:B-----5:R-:W-:Y:S01]  /*0570*/  @!UP1 ULEA UR9, UR10, UR9, 0x18 ;  /* 0x000000090a099291 */ /* 0x020fe2000f8ec03f */
[----:B------:R-:W-:Y:S01]  /*0580*/  VOTEU.ALL UP1, P0 ;  /* 0x00000000003f7886 */ /* 0x000fe20000020000 */
[C---:B------:R-:W-:Y:S01]  /*0590*/  ISETP.NE.AND P0, PT, R12.reuse, 0x3, PT ;  /* 0x000000030c00780c */ /* 0x040fe20003f05270 */
[----:B------:R-:W0:Y:S02]  /*05a0*/  FENCE.VIEW.ASYNC.S ;  /* 0x00000000000073c6 */ /* 0x000e240000000000 */
[----:B0-----:R0:W2:Y:S01]  /*05b0*/  @!UP0 SYNCS.EXCH.64 URZ, [UR8+0x60], UR4 ;  /* 0x00006004083f85b2 */ /* 0x0010a20008000100 */
[----:B------:R-:W-:-:S04]  /*05c0*/  ISETP.EQ.OR P0, PT, R12, RZ, !P0 ;  /* 0x000000ff0c00720c */ /* 0x000fc80004702670 */
[----:B------:R-:W-:-:S04]  /*05d0*/  ISETP.EQ.AND P0, PT, R5, RZ, P0 ;  /* 0x000000ff0500720c */ /* 0x000fc80000702270 */
[----:B------:R-:W-:-:S04]  /*05e0*/  SEL R7, RZ, 0x1, !P0 ;  /* 0x00000001ff077807 */ /* 0x000fc80004000000 */
[----:B------:R-:W-:Y:S01]  /*05f0*/  SEL R7, R7, 0x2, P2 ;  /* 0x0000000207077807 */ /* 0x000fe20001000000 */
[----:B------:R0:W2:Y:S01]  /*0600*/  @!UP1 SYNCS.EXCH.64 URZ, [UR8+0x68], UR4 ;  /* 0x00006804083f95b2 */ /* 0x0000a20008000100 */
[----:B------:R-:W-:Y:S01]  /*0610*/  NOP ;  /* 0x0000000000007918 */ /* 0x000fe20000000000 */
[----:B------:R0:W2:Y:S01]  /*0620*/  @!UP2 SYNCS.EXCH.64 URZ, [UR9+0x40], UR6 ;  /* 0x00004006093fa5b2 */ /* 0x0000a20008000100 */
[----:B------:R0:W2:Y:S01]  /*0630*/  @!UP3 SYNCS.EXCH.64 URZ, [UR9+0x48], UR6 ;  /* 0x00004806093fb5b2 */ /* 0x0000a20008000100 */
[----:B------:R0:W2:Y:S01]  /*0640*/  @!UP4 SYNCS.EXCH.64 URZ, [UR9+0x50], UR6 ;  /* 0x00005006093fc5b2 */ /* 0x0000a20008000100 */
[----:B------:R0:W2:Y:S01]  /*0650*/  @!UP5 SYNCS.EXCH.64 URZ, [UR9+0x58], UR6 ;  /* 0x00005806093fd5b2 */ /* 0x0000a20008000100 */
[----:B------:R-:W-:Y:S01]  /*0660*/  NOP ;  /* 0x0000000000007918 */ /* 0x000fe20000000000 */
[----:B--234-:R-:W-:Y:S06]  /*0670*/  BAR.SYNC.DEFER_BLOCKING 0x0 ;  /* 0x0000000000007b1d */ /* 0x01cfec0000010000 */
[----:B0-----:R-:W-:Y:S05]  /*0680*/  @!P1 BRA `(.L_x_3) ;  /* 0x00000000001c9947 */ /* 0x001fea0003800000 */
[----:B------:R-:W0:Y:S02]  /*0690*/  LDC.64 R2, c[0x0][0x598] ;  /* 0x00016600ff027b82 */ /* 0x000e240000000a00 */
[----:B0-----:R-:W2:Y:S02]  /*06a0*/  LDG.E.64 R2, desc[UR14][R2.64] ;  /* 0x0000000e02027981 */ /* 0x001ea4000c1e1b00 */
[----:B--2---:R-:W-:-:S04]  /*06b0*/  ISETP.NE.U32.AND P0, PT, R2, RZ, PT ;  /* 0x000000ff0200720c */ /* 0x004fc80003f05070 */
[----:B------:R-:W-:-:S13]  /*06c0*/  ISETP.NE.AND.EX P0, PT, R3, RZ, PT, P0 ;  /* 0x000000ff0300720c */ /* 0x000fda0003f05300 */
[----:B------:R-:W-:Y:S05]  /*06d0*/  @!P0 BRA `(.L_x_3) ;  /* 0x0000000000088947 */ /* 0x000fea0003800000 */
[----:B------:R2:W5:Y:S01]  /*06e0*/  LD.E R11, desc[UR14][R2.64] ;  /* 0x0000000e020b7980 */ /* 0x000562000c101900 */
[----:B------:R-:W-:Y:S05]  /*06f0*/  BRA `(.L_x_4) ;  /* 0x0000000000207947 */ /* 0x000fea0003800000 */
.L_x_3:
[----:B------:R-:W-:Y:S02]  /*0700*/  ULDC.64 UR4, c[0x0][0x588] ;  /* 0x0001620000047ab9 */ /* 0x000fe40000000a00 */
[----:B------:R-:W-:-:S04]  /*0710*/  ISETP.NE.U32.AND P0, PT, RZ, UR4, PT ;  /* 0x00000004ff007c0c */ /* 0x000fc8000bf05070 */
[----:B------:R-:W-:-:S13]  /*0720*/  ISETP.NE.AND.EX P0, PT, RZ, UR5, PT, P0 ;  /* 0x00000005ff007c0c */ /* 0x000fda000bf05300 */
[----:B------:R-:W-:Y:S05]  /*0730*/  @!P0 BRA `(.L_x_5) ;  /* 0x00000000000c8947 */ /* 0x000fea0003800000 */
[----:B------:R-:W0:Y:S02]  /*0740*/  LDC.64 R2, c[0x0][0x588] ;  /* 0x00016200ff027b82 */ /* 0x000e240000000a00 */
[----:B0-----:R1:W5:Y:S01]  /*0750*/  LDG.E R11, desc[UR14][R2.64] ;  /* 0x0000000e020b7981 */ /* 0x001362000c1e1900 */
[----:B------:R-:W-:Y:S05]  /*0760*/  BRA `(.L_x_4) ;  /* 0x0000000000047947 */ /* 0x000fea0003800000 */
.L_x_5:
[----:B------:R-:W0:Y:S02]  /*0770*/  LDC R11, c[0x0][0x580] ;  /* 0x00016000ff0b7b82 */ /* 0x000e240000000800 */
.L_x_4:
[----:B------:R-:W-:Y:S02]  /*0780*/  ULDC.64 UR4, c[0x0][0x5a0] ;  /* 0x0001680000047ab9 */ /* 0x000fe40000000a00 */
[----:B------:R-:W-:-:S04]  /*0790*/  ISETP.NE.U32.AND P0, PT, RZ, UR4, PT ;  /* 0x00000004ff007c0c */ /* 0x000fc8000bf05070 */
[----:B------:R-:W-:-:S13]  /*07a0*/  ISETP.NE.AND.EX P0, PT, RZ, UR5, PT, P0 ;  /* 0x00000005ff007c0c */ /* 0x000fda000bf05300 */
[----:B------:R-:W-:Y:S05]  /*07b0*/  @!P0 BRA `(.L_x_6) ;  /* 0x00000000001c8947 */ /* 0x000fea0003800000 */
[----:B-12---:R-:W1:Y:S02]  /*07c0*/  LDC.64 R2, c[0x0][0x5a0] ;  /* 0x00016800ff027b82 */ /* 0x006e640000000a00 */
[----:B-1----:R-:W2:Y:S02]  /*07d0*/  LDG.E.64 R2, desc[UR14][R2.64] ;  /* 0x0000000e02027981 */ /* 0x002ea4000c1e1b00 */
[----:B--2---:R-:W-:-:S04]  /*07e0*/  ISETP.NE.U32.AND P0, PT, R2, RZ, PT ;  /* 0x000000ff0200720c */ /* 0x004fc80003f05070 */
[----:B------:R-:W-:-:S13]  /*07f0*/  ISETP.NE.AND.EX P0, PT, R3, RZ, PT, P0 ;  /* 0x000000ff0300720c */ /* 0x000fda0003f05300 */
[----:B------:R-:W-:Y:S05]  /*0800*/  @!P0 BRA `(.L_x_6) ;  /* 0x0000000000088947 */ /* 0x000fea0003800000 */
[----:B------:R1:W5:Y:S01]  /*0810*/  LD.E R10, desc[UR14][R2.64] ;  /* 0x0000000e020a7980 */ /* 0x000362000c101900 */
[----:B------:R-:W-:Y:S05]  /*0820*/  BRA `(.L_x_7) ;  /* 0x0000000000207947 */ /* 0x000fea0003800000 */
.L_x_6:
[----:B------:R-:W-:Y:S02]  /*0830*/  ULDC.64 UR4, c[0x0][0x590] ;  /* 0x0001640000047ab9 */ /* 0x000fe40000000a00 */
[----:B------:R-:W-:-:S04]  /*0840*/  ISETP.NE.U32.AND P0, PT, RZ, UR4, PT ;  /* 0x00000004ff007c0c */ /* 0x000fc8000bf05070 */
[----:B------:R-:W-:-:S13]  /*0850*/  ISETP.NE.AND.EX P0, PT, RZ, UR5, PT, P0 ;  /* 0x00000005ff007c0c */ /* 0x000fda000bf05300 */
[----:B------:R-:W-:Y:S05]  /*0860*/  @!P0 BRA `(.L_x_8) ;  /* 0x00000000000c8947 */ /* 0x000fea0003800000 */
[----:B-12---:R-:W1:Y:S02]  /*0870*/  LDC.64 R2, c[0x0][0x590] ;  /* 0x00016400ff027b82 */ /* 0x006e640000000a00 */
[----:B-1----:R4:W5:Y:S01]  /*0880*/  LDG.E R10, desc[UR14][R2.64] ;  /* 0x0000000e020a7981 */ /* 0x002962000c1e1900 */
[----:B------:R-:W-:Y:S05]  /*0890*/  BRA `(.L_x_7) ;  /* 0x0000000000047947 */ /* 0x000fea0003800000 */
.L_x_8:
[----:B------:R-:W3:Y:S02]  /*08a0*/  LDC R10, c[0x0][0x584] ;  /* 0x00016100ff0a7b82 */ /* 0x000ee40000000800 */
.L_x_7:
[----:B------:R-:W0:Y:S01]  /*08b0*/  LDC R0, c[0x0][0x65c] ;  /* 0x00019700ff007b82 */ /* 0x000e220000000800 */
[----:B------:R-:W1:Y:S01]  /*08c0*/  S2R R22, SR_CTAID.Y ;  /* 0x0000000000167919 */ /* 0x000e620000002600 */
[----:B------:R-:W-:Y:S01]  /*08d0*/  ULDC UR8, c[0x0][0x28c] ;  /* 0x0000a30000087ab9 */ /* 0x000fe20000000800 */
[----:B------:R-:W-:Y:S01]  /*08e0*/  ISETP.NE.AND P0, PT, R5, 0x2, PT ;  /* 0x000000020500780c */ /* 0x000fe20003f05270 */
[----:B------:R-:W-:Y:S01]  /*08f0*/  UIADD3 UR8, UR8, 0xff, URZ ;  /* 0x000000ff08087890 */ /* 0x000fe2000fffe03f */
[----:B------:R-:W3:Y:S01]  /*0900*/  S2R R16, SR_CTAID.X ;  /* 0x0000000000107919 */ /* 0x000ee20000002500 */
[----:B------:R-:W-:Y:S01]  /*0910*/  IMAD.MOV.U32 R17, RZ, RZ, RZ ;  /* 0x000000ffff117224 */ /* 0x000fe200078e00ff */
[----:B------:R-:W-:Y:S01]  /*0920*/  UMOV UR4, URZ ;  /* 0x0000003f00047c82 */ /* 0x000fe20008000000 */
[----:B------:R-:W-:Y:S01]  /*0930*/  USHF.R.S32.HI UR9, URZ, 0x1f, UR8 ;  /* 0x0000001f3f097899 */ /* 0x000fe20008011408 */
[----:B------:R-:W-:-:S03]  /*0940*/  UMOV UR5, URZ ;  /* 0x0000003f00057c82 */ /* 0x000fc60008000000 */
[----:B------:R-:W-:-:S04]  /*0950*/  ULEA.HI UR9, UR9, UR8, URZ, 0x8 ;  /* 0x0000000809097291 */ /* 0x000fc8000f8f403f */
[----:B------:R-:W-:Y:S01]  /*0960*/  USHF.R.S32.HI UR13, URZ, 0x8, UR9 ;  /* 0x000000083f0d7899 */ /* 0x000fe20008011409 */
[----:B0-----:R-:W-:-:S13]  /*0970*/  ISETP.NE.AND P2, PT, R0, 0x1, PT ;  /* 0x000000010000780c */ /* 0x001fda0003f45270 */
[----:B------:R-:W3:Y:S01]  /*0980*/  @P2 LDC R15, c[0x0][0x10] ;  /* 0x00000400ff0f2b82 */ /* 0x000ee20000000800 */
[----:B-12-4-:R-:W-:Y:S02]  /*0990*/  @P2 IMAD.MOV.U32 R2, RZ, RZ, R22 ;  /* 0x000000ffff022224 */ /* 0x016fe400078e0016 */
[----:B------:R-:W-:Y:S02]  /*09a0*/  @P2 IMAD.MOV.U32 R3, RZ, RZ, RZ ;  /* 0x000000ffff032224 */ /* 0x000fe400078e00ff */
[----:B------:R-:W-:-:S03]  /*09b0*/  @P2 IMAD.MOV.U32 R5, RZ, RZ, RZ ;  /* 0x000000ffff052224 */ /* 0x000fc600078e00ff */
[----:B------:R-:W0:Y:S01]  /*09c0*/  @!P2 LDC R9, c[0x0][0xc] ;  /* 0x00000300ff09ab82 */ /* 0x000e220000000800 */
[----:B------:R-:W-:Y:S01]  /*09d0*/  ULDC UR6, c[0x0][0xc] ;  /* 0x0000030000067ab9 */ /* 0x000fe20000000800 */
[----:B------:R-:W-:Y:S02]  /*09e0*/  ULDC UR7, c[0x0][0x10] ;  /* 0x0000040000077ab9 */ /* 0x000fe40000000800 */
[----:B------:R-:W-:-:S04]  /*09f0*/  UIMAD.WIDE.U32 UR6, UR6, UR7, URZ ;  /* 0x00000007060672a5 */ /* 0x000fc8000f8e003f */
[----:B------:R-:W1:Y:S01]  /*0a00*/  LDC R8, c[0x0][0x14] ;  /* 0x00000500ff087b82 */ /* 0x000e620000000800 */
[----:B---3--:R-:W-:-:S04]  /*0a10*/  @P2 IMAD.WIDE.U32 R2, R16, R15, R2 ;  /* 0x0000000f10022225 */ /* 0x008fc800078e0002 */
[----:B------:R-:W-:Y:S02]  /*0a20*/  @P2 IMAD.IADD R3, R3, 0x1, R5 ;  /* 0x0000000103032824 */ /* 0x000fe400078e0205 */
[----:B0-----:R-:W-:-:S04]  /*0a30*/  @!P2 IMAD.WIDE.U32 R4, R9, R22, R16 ;  /* 0x000000160904a225 */ /* 0x001fc800078e0010 */
[----:B------:R-:W-:Y:S02]  /*0a40*/  @!P2 IMAD.MOV.U32 R2, RZ, RZ, R4 ;  /* 0x000000ffff02a224 */ /* 0x000fe400078e0004 */
[----:B------:R-:W-:Y:S02]  /*0a50*/  @!P2 IMAD.MOV.U32 R3, RZ, RZ, R5 ;  /* 0x000000ffff03a224 */ /* 0x000fe400078e0005 */
[C---:B-1----:R-:W-:Y:S02]  /*0a60*/  IMAD R15, R8.reuse, UR7, RZ ;  /* 0x00000007080f7c24 */ /* 0x042fe4000f8e02ff */
[----:B------:R-:W-:Y:S01]  /*0a70*/  IMAD.WIDE.U32 R8, R8, UR6, RZ ;  /* 0x0000000608087c25 */ /* 0x000fe2000f8e00ff */
[----:B------:R-:W-:-:S03]  /*0a80*/  ULDC.64 UR6, c[0x0][0x650] ;  /* 0x0001940000067ab9 */ /* 0x000fc60000000a00 */
[----:B------:R-:W-:Y:S01]  /*0a90*/  IMAD.IADD R0, R9, 0x1, R15 ;  /* 0x0000000109007824 */ /* 0x000fe200078e020f */
[----:B------:R-:W-:Y:S06]  /*0aa0*/  @P0 BRA `(.L_x_9) ;  /* 0x0000000000200947 */ /* 0x000fec0003800000 */
[----:B------:R-:W-:Y:S01]  /*0ab0*/  UISETP.GE.U32.AND UP0, UPT, UR13, 0x3, UPT ;  /* 0x000000030d00788c */ /* 0x000fe2000bf06070 */
[----:B------:R-:W-:Y:S01]  /*0ac0*/  IADD3 R2, P0, R2, R8, RZ ;  /* 0x0000000802027210 */ /* 0x000fe20007f1e0ff */
[----:B------:R-:W-:-:S04]  /*0ad0*/  UIMAD.WIDE.U32 UR4, UR13, -0x55555555, URZ ;  /* 0xaaaaaaab0d0478a5 */ /* 0x000fc8000f8e003f */
[----:B------:R-:W-:Y:S01]  /*0ae0*/  USHF.R.U32.HI UR4, URZ, 0x1, UR5 ;  /* 0x000000013f047899 */ /* 0x000fe20008011605 */
[----:B------:R-:W-:Y:S02]  /*0af0*/  IMAD.X R3, R0, 0x1, R3, P0 ;  /* 0x0000000100037824 */ /* 0x000fe400000e0603 */
[----:B------:R-:W-:Y:S02]  /*0b00*/  UMOV UR5, URZ ;  /* 0x0000003f00057c82 */ /* 0x000fe40008000000 */
[----:B------:R-:W-:Y:S02]  /*0b10*/  @UP0 ULOP3.LUT UR5, UR4, 0x1, URZ, 0xc0, !UPT ;  /* 0x0000000104050892 */ /* 0x000fe4000f8ec03f */
[----:B------:R-:W-:-:S12]  /*0b20*/  UIMAD UR4, UR4, -0x3, UR13 ;  /* 0xfffffffd040478a4 */ /* 0x000fd8000f8e020d */
.L_x_9:
[----:B------:R-:W-:Y:S01]  /*0b30*/  ISETP.GE.U32.AND P0, PT, R2, UR6, PT ;  /* 0x0000000602007c0c */ /* 0x000fe2000bf06070 */
[----:B------:R-:W-:Y:S01]  /*0b40*/  IMAD.MOV.U32 R6, RZ, RZ, -0x1 ;  /* 0xffffffffff067424 */ /* 0x000fe200078e00ff */
[----:B------:R-:W-:Y:S01]  /*0b50*/  PRMT R15, RZ, 0x7610, R15 ;  /* 0x00007610ff0f7816 */ /* 0x000fe2000000000f */
[----:B------:R-:W-:Y:S01]  /*0b60*/  IMAD.MOV.U32 R5, RZ, RZ, -0x1 ;  /* 0xffffffffff057424 */ /* 0x000fe200078e00ff */
[----:B------:R-:W-:Y:S01]  /*0b70*/  ISETP.GE.U32.AND.EX P0, PT, R3, UR7, PT, P0 ;  /* 0x0000000703007c0c */ /* 0x000fe2000bf06100 */
[----:B------:R-:W-:-:S12]  /*0b80*/  IMAD.MOV.U32 R4, RZ, RZ, -0x1 ;  /* 0xffffffffff047424 */ /* 0x000fd800078e00ff */
[----:B------:R-:W-:Y:S05]  /*0b90*/  @P0 BRA `(.L_x_10) ;  /* 0x00000004005c0947 */ /* 0x000fea0003800000 */
[----:B------:R-:W0:Y:S01]  /*0ba0*/  LDC.64 R24, c[0x0][0x628] ;  /* 0x00018a00ff187b82 */ /* 0x000e220000000a00 */
[----:B------:R-:W-:Y:S02]  /*0bb0*/  IMAD.MOV.U32 R4, RZ, RZ, R2 ;  /* 0x000000ffff047224 */ /* 0x000fe400078e0002 */
[----:B------:R-:W-:-:S05]  /*0bc0*/  IMAD.MOV.U32 R5, RZ, RZ, R3 ;  /* 0x000000ffff057224 */ /* 0x000fca00078e0003 */
[----:B------:R-:W1:Y:S08]  /*0bd0*/  LDC R6, c[0x0][0x630] ;  /* 0x00018c00ff067b82 */ /* 0x000e700000000800 */
[----:B------:R-:W2:Y:S01]  /*0be0*/  LDC.64 R26, c[0x0][0x620] ;  /* 0x00018800ff1a7b82 */ /* 0x000ea20000000a00 */
[----:B0-----:R-:W-:-:S04]  /*0bf0*/  ISETP.NE.U32.AND P0, PT, R24, RZ, PT ;  /* 0x000000ff1800720c */ /* 0x001fc80003f05070 */
[----:B------:R-:W-:-:S13]  /*0c00*/  ISETP.NE.AND.EX P0, PT, R25, RZ, PT, P0 ;  /* 0x000000ff1900720c */ /* 0x000fda0003f05300 */
[----:B-12---:R-:W-:Y:S05]  /*0c10*/  @!P0 BRA `(.L_x_11) ;  /* 0x0000000000288947 */ /* 0x006fea0003800000 */
[----:B------:R-:W0:Y:S02]  /*0c20*/  LDC R15, c[0x0][0x634] ;  /* 0x00018d00ff0f7b82 */ /* 0x000e240000000800 */
[----:B0-----:R-:W-:-:S05]  /*0c30*/  IADD3 R15, P0, R2, R15, RZ ;  /* 0x0000000f020f7210 */ /* 0x001fca0007f1e0ff */
[----:B------:R-:W-:-:S04]  /*0c40*/  IMAD.X R23, RZ, RZ, R3, P0 ;  /* 0x000000ffff177224 */ /* 0x000fc800000e0603 */
[----:B------:R-:W-:-:S04]  /*0c50*/  IMAD.WIDE.U32 R4, R23, R24, RZ ;  /* 0x0000001817047225 */ /* 0x000fc800078e00ff */
[----:B------:R-:W-:-:S04]  /*0c60*/  IMAD.WIDE.U32 R18, P0, R15, R25, R4 ;  /* 0x000000190f127225 */ /* 0x000fc80007800004 */
[----:B------:R-:W-:-:S04]  /*0c70*/  IMAD.WIDE.U32 R4, R15, R24, RZ ;  /* 0x000000180f047225 */ /* 0x000fc800078e00ff */
[----:B------:R-:W-:Y:S01]  /*0c80*/  IMAD.X R21, RZ, RZ, RZ, P0 ;  /* 0x000000ffff157224 */ /* 0x000fe200000e06ff */
[----:B------:R-:W-:Y:S01]  /*0c90*/  IADD3 RZ, P0, R5, R18, RZ ;  /* 0x0000001205ff7210 */ /* 0x000fe20007f1e0ff */
[----:B------:R-:W-:-:S04]  /*0ca0*/  IMAD.MOV.U32 R20, RZ, RZ, R19 ;  /* 0x000000ffff147224 */ /* 0x000fc800078e0013 */
[----:B------:R-:W-:-:S08]  /*0cb0*/  IMAD.WIDE.U32.X R4, R23, R25, R20, P0 ;  /* 0x0000001917047225 */ /* 0x000fd000000e0414 */
.L_x_11:
[-CC-:B------:R-:W-:Y:S01]  /*0cc0*/  SHF.R.U64 R33, R4, R6.reuse, R5.reuse ;  /* 0x0000000604217219 */ /* 0x180fe20000001205 */
[----:B------:R-:W0:Y:S01]  /*0cd0*/  LDC.64 R28, c[0x0][0x640] ;  /* 0x00019000ff1c7b82 */ /* 0x000e220000000a00 */
[----:B------:R-:W-:Y:S01]  /*0ce0*/  SHF.R.U32.HI R5, RZ, R6, R5 ;  /* 0x00000006ff057219 */ /* 0x000fe20000011605 */
[----:B------:R-:W-:Y:S01]  /*0cf0*/  ULDC UR6, c[0x0][0x150] ;  /* 0x0000540000067ab9 */ /* 0x000fe20000000800 */
[----:B------:R-:W-:Y:S02]  /*0d00*/  IADD3 R17, P0, RZ, -R33, RZ ;  /* 0x80000021ff117210 */ /* 0x000fe40007f1e0ff */
[----:B------:R-:W-:-:S03]  /*0d10*/  I2FP.F32.U32 R4, R16 ;  /* 0x0000001000047245 */ /* 0x000fc60000201000 */
[----:B------:R-:W-:Y:S01]  /*0d20*/  IMAD.X R19, RZ, RZ, ~R5, P0 ;  /* 0x000000ffff137224 */ /* 0x000fe200000e0e05 */
[----:B------:R-:W1:Y:S01]  /*0d30*/  LDC R20, c[0x0][0x618] ;  /* 0x00018600ff147b82 */ /* 0x000e620000000800 */
[----:B------:R-:W-:Y:S01]  /*0d40*/  FMUL R6, R4, UR6 ;  /* 0x0000000604067c20 */ /* 0x000fe20008400000 */
[----:B------:R-:W-:Y:S01]  /*0d50*/  IMAD.WIDE.U32 R4, R17, R26, R2 ;  /* 0x0000001a11047225 */ /* 0x000fe200078e0002 */
[----:B------:R-:W-:-:S03]  /*0d60*/  ULDC UR6, c[0x0][0x154] ;  /* 0x0000550000067ab9 */ /* 0x000fc60000000800 */
[----:B------:R-:W-:Y:S01]  /*0d70*/  IMAD R18, R19, R26, RZ ;  /* 0x0000001a13127224 */ /* 0x000fe200078e02ff */
[----:B------:R-:W2:Y:S01]  /*0d80*/  F2I.U32.TRUNC.NTZ R6, R6 ;  /* 0x0000000600067305 */ /* 0x000ea2000020f000 */
[----:B------:R-:W3:Y:S01]  /*0d90*/  LDC R15, c[0x0][0x144] ;  /* 0x00005100ff0f7b82 */ /* 0x000ee20000000800 */
[----:B------:R-:W-:Y:S02]  /*0da0*/  IMAD.MOV.U32 R19, RZ, RZ, -0x1 ;  /* 0xffffffffff137424 */ /* 0x000fe400078e00ff */
[----:B------:R-:W-:-:S04]  /*0db0*/  IMAD R17, R17, R27, R18 ;  /* 0x0000001b11117224 */ /* 0x000fc800078e0212 */
[----:B------:R-:W-:Y:S01]  /*0dc0*/  IMAD.IADD R17, R5, 0x1, R17 ;  /* 0x0000000105117824 */ /* 0x000fe200078e0211 */
[----:B------:R-:W4:Y:S01]  /*0dd0*/  LDC R26, c[0x0][0x608] ;  /* 0x00018200ff1a7b82 */ /* 0x000f220000000800 */
[----:B0-----:R-:W-:-:S04]  /*0de0*/  ISETP.NE.U32.AND P0, PT, R28, RZ, PT ;  /* 0x000000ff1c00720c */ /* 0x001fc80003f05070 */
[----:B------:R-:W-:Y:S01]  /*0df0*/  ISETP.NE.AND.EX P0, PT, R29, RZ, PT, P0 ;  /* 0x000000ff1d00720c */ /* 0x000fe20003f05300 */
[----:B--2---:R-:W-:Y:S02]  /*0e00*/  IMAD.MOV R5, RZ, RZ, -R6 ;  /* 0x000000ffff057224 */ /* 0x004fe400078e0a06 */
[----:B------:R-:W0:Y:S01]  /*0e10*/  LDC R18, c[0x0][0x658] ;  /* 0x00019600ff127b82 */ /* 0x000e220000000800 */
[-CC-:B-1----:R-:W-:Y:S02]  /*0e20*/  SHF.R.U64 R24, R4, R20.reuse, R17.reuse ;  /* 0x0000001404187219 */ /* 0x182fe40000001211 */
[----:B------:R-:W-:Y:S02]  /*0e30*/  SHF.R.U32.HI R17, RZ, R20, R17 ;  /* 0x00000014ff117219 */ /* 0x000fe40000011611 */
[----:B------:R-:W-:-:S03]  /*0e40*/  I2FP.F32.U32 R4, R22 ;  /* 0x0000001600047245 */ /* 0x000fc60000201000 */
[----:B------:R-:W1:Y:S01]  /*0e50*/  LDC R23, c[0x0][0x148] ;  /* 0x00005200ff177b82 */ /* 0x000e620000000800 */
[----:B---3--:R-:W-:Y:S02]  /*0e60*/  IMAD R6, R15, R5, R16 ;  /* 0x000000050f067224 */ /* 0x008fe400078e0210 */
[----:B------:R-:W-:-:S04]  /*0e70*/  FMUL R5, R4, UR6 ;  /* 0x0000000604057c20 */ /* 0x000fc80008400000 */
[----:B------:R2:W3:Y:S01]  /*0e80*/  F2I.U32.TRUNC.NTZ R21, R5 ;  /* 0x0000000500157305 */ /* 0x0004e2000020f000 */
[----:B------:R-:W1:Y:S01]  /*0e90*/  LDC R27, c[0x0][0x600] ;  /* 0x00018000ff1b7b82 */ /* 0x000e620000000800 */
[-CC-:B----4-:R-:W-:Y:S02]  /*0ea0*/  SHF.R.U64 R35, R24, R26.reuse, R17.reuse ;  /* 0x0000001a18237219 */ /* 0x190fe40000001211 */
[----:B------:R-:W-:Y:S01]  /*0eb0*/  SHF.R.U32.HI R15, RZ, R26, R17 ;  /* 0x0000001aff0f7219 */ /* 0x000fe20000011611 */
[----:B------:R-:W-:-:S04]  /*0ec0*/  IMAD.MOV.U32 R17, RZ, RZ, 0x1 ;  /* 0x00000001ff117424 */ /* 0x000fc800078e00ff */
[----:B------:R-:W4:Y:S01]  /*0ed0*/  LDC R30, c[0x0][0x648] ;  /* 0x00019200ff1e7b82 */ /* 0x000f220000000800 */
[-C--:B0-----:R-:W-:Y:S02]  /*0ee0*/  SHF.L.U32 R4, R19, R18.reuse, RZ ;  /* 0x0000001213047219 */ /* 0x081fe400000006ff */
[-CC-:B------:R-:W-:Y:S02]  /*0ef0*/  SHF.R.U64 R26, R35, R18.reuse, R15.reuse ;  /* 0x00000012231a7219 */ /* 0x180fe4000000120f */
[----:B------:R-:W-:Y:S02]  /*0f00*/  SHF.R.U32.HI R25, RZ, R18, R15 ;  /* 0x00000012ff197219 */ /* 0x000fe4000001160f */
[----:B------:R-:W-:Y:S01]  /*0f10*/  LOP3.LUT R20, RZ, R4, RZ, 0x33, !PT ;  /* 0x00000004ff147212 */ /* 0x000fe200078e33ff */
[----:B------:R-:W0:Y:S01]  /*0f20*/  LDC R31, c[0x0][0x638] ;  /* 0x00018e00ff1f7b82 */ /* 0x000e220000000800 */
[----:B------:R-:W-:Y:S01]  /*0f30*/  SHF.L.U32 R15, R17, R18, RZ ;  /* 0x00000012110f7219 */ /* 0x000fe200000006ff */
[----:B------:R-:W-:-:S02]  /*0f40*/  IMAD.MOV.U32 R4, RZ, RZ, R26 ;  /* 0x000000ffff047224 */ /* 0x000fc400078e001a */
[----:B--2---:R-:W-:-:S04]  /*0f50*/  IMAD.MOV.U32 R5, RZ, RZ, R25 ;  /* 0x000000ffff057224 */ /* 0x004fc800078e0019 */
[----:B------:R-:W2:Y:S01]  /*0f60*/  LDC R32, c[0x0][0x610] ;  /* 0x00018400ff207b82 */ /* 0x000ea20000000800 */
[----:B---3--:R-:W-:Y:S05]  /*0f70*/  @!P0 BRA `(.L_x_12) ;  /* 0x0000000000288947 */ /* 0x008fea0003800000 */
[----:B------:R-:W3:Y:S02]  /*0f80*/  LDC R19, c[0x0][0x64c] ;  /* 0x00019300ff137b82 */ /* 0x000ee40000000800 */
[----:B---3--:R-:W-:-:S05]  /*0f90*/  IADD3 R19, P0, R26, R19, RZ ;  /* 0x000000131a137210 */ /* 0x008fca0007f1e0ff */
        /* <DEDUP_REMOVED lines=8> */
.L_x_12:
[----:B----4-:R-:W-:Y:S01]  /*1020*/  SHF.R.U64 R4, R4, R30, R5 ;  /* 0x0000001e04047219 */ /* 0x010fe20000001205 */
[----:B-1----:R-:W-:Y:S01]  /*1030*/  VIADD R5, R27, 0xffffffff ;  /* 0xffffffff1b057836 */ /* 0x002fe20000000000 */
[----:B------:R-:W-:Y:S01]  /*1040*/  LOP3.LUT R20, R35, R20, RZ, 0xc0, !PT ;  /* 0x0000001423147212 */ /* 0x000fe200078ec0ff */
[----:B------:R-:W-:Y:S02]  /*1050*/  IMAD.MOV R21, RZ, RZ, -R21 ;  /* 0x000000ffff157224 */ /* 0x000fe400078e0a15 */
[----:B------:R-:W-:Y:S01]  /*1060*/  IMAD.MOV R16, RZ, RZ, -R4 ;  /* 0x000000ffff107224 */ /* 0x000fe200078e0a04 */
[----:B------:R-:W-:Y:S01]  /*1070*/  LOP3.LUT R5, R24, R5, RZ, 0xc0, !PT ;  /* 0x0000000518057212 */ /* 0x000fe200078ec0ff */
[----:B------:R-:W-:Y:S02]  /*1080*/  IMAD R15, R15, R4, R20 ;  /* 0x000000040f0f7224 */ /* 0x000fe400078e0214 */
[----:B------:R-:W-:Y:S02]  /*1090*/  @P2 IMAD R6, R23, R21, R22 ;  /* 0x0000001517062224 */ /* 0x000fe400078e0216 */
[----:B0-----:R-:W-:-:S02]  /*10a0*/  IMAD R4, R16, R31, R26 ;  /* 0x0000001f10047224 */ /* 0x001fc400078e021a */
[----:B--2---:R-:W-:Y:S02]  /*10b0*/  IMAD R6, R15, R32, R6 ;  /* 0x000000200f067224 */ /* 0x004fe400078e0206 */
[----:B------:R-:W-:Y:S02]  /*10c0*/  IMAD R17, R4, R27, R5 ;  /* 0x0000001b04117224 */ /* 0x000fe400078e0205 */
[----:B------:R-:W-:Y:S02]  /*10d0*/  IMAD.MOV.U32 R15, RZ, RZ, 0x1 ;  /* 0x00000001ff0f7424 */ /* 0x000fe400078e00ff */
[----:B------:R-:W-:Y:S01]  /*10e0*/  IMAD.MOV.U32 R4, RZ, RZ, R33 ;  /* 0x000000ffff047224 */ /* 0x000fe200078e0021 */
[----:B------:R-:W-:Y:S02]  /*10f0*/  SEL R5, R17, R6, !P2 ;  /* 0x0000000611057207 */ /* 0x000fe40005000000 */
[----:B------:R-:W-:-:S07]  /*1100*/  SEL R6, R6, R17, !P2 ;  /* 0x0000001106067207 */ /* 0x000fce0005000000 */
.L_x_10:
[----:B------:R-:W-:Y:S05]  /*1110*/  @!P3 BRA `(.L_x_13) ;  /* 0x0000009c0010b947 */ /* 0x000fea0003800000 */
[----:B------:R-:W-:-:S13]  /*1120*/  ISETP.GT.U32.AND P0, PT, R34, 0x1, PT ;  /* 0x000000012200780c */ /* 0x000fda0003f04070 */
[----:B------:R-:W-:Y:S05]  /*1130*/  @P0 EXIT ;  /* 0x000000000000094d */ /* 0x000fea0003800000 */
.L_x_14:
[----:B------:R-:W-:-:S08]  /*1140*/  NOP ;  /* 0x0000000000007918 */ /* 0x000fd00000000000 */
[----:B------:R-:W0:Y:S02]  /*1150*/  USETMAXREG.TRY_ALLOC.CTAPOOL UP0, 0xe8 ;  /* 0x000000e8000079c8 */ /* 0x000e240008000600 */
[----:B0-----:R-:W-:-:S13]  /*1160*/  PLOP3.LUT P0, PT, PT, PT, UP0, 0x80, 0x0 ;  /* 0x000000000000781c */ /* 0x001fda0003f0f008 */
[----:B------:R-:W-:Y:S05]  /*1170*/  @!P0 BRA `(.L_x_14) ;  /* 0xfffffffc00f08947 */ /* 0x000fea000383ffff */
[----:B------:R-:W-:-:S13]  /*1180*/  LOP3.LUT P0, RZ, R15, 0xff, RZ, 0xc0, !PT ;  /* 0x000000ff0fff7812 */ /* 0x000fda000780c0ff */
[----:B------:R-:W-:Y:S05]  /*1190*/  @!P0 EXIT ;  /* 0x000000000000894d */ /* 0x000fea0003800000 */
[----:B------:R-:W0:Y:S01]  /*11a0*/  S2UR UR6, SR_CgaCtaId ;  /* 0x00000000000679c3 */ /* 0x000e220000008800 */
[----:B------:R-:W-:Y:S01]  /*11b0*/  SHF.R.S32.HI R12, RZ, 0x1f, R13 ;  /* 0x0000001fff0c7819 */ /* 0x000fe2000001140d */
[----:B------:R-:W-:Y:S01]  /*11c0*/  UIADD3 UR7, UR11, -0x1, URZ ;  /* 0xffffffff0b077890 */ /* 0x000fe2000fffe03f */
[----:B------:R-:W-:Y:S01]  /*11d0*/  LOP3.LUT R218, R7, 0x1, RZ, 0xfc, !PT ;  /* 0x0000000107da7812 */ /* 0x000fe200078efcff */
[----:B------:R-:W-:Y:S01]  /*11e0*/  UMOV UR9, 0x400 ;  /* 0x0000040000097882 */ /* 0x000fe20000000000 */
[CC--:B------:R-:W-:Y:S01]  /*11f0*/  LEA.HI R15, R12.reuse, R13.reuse, RZ, 0x2 ;  /* 0x0000000d0c0f7211 */ /* 0x0c0fe200078f10ff */
[----:B------:R-:W-:Y:S01]  /*1200*/  UISETP.LT.AND UP0, UPT, UR13, 0x1, UPT ;  /* 0x000000010d00788c */ /* 0x000fe2000bf01270 */
[----:B------:R-:W-:Y:S01]  /*1210*/  LEA.HI R12, R12, R13, RZ, 0x5 ;  /* 0x0000000d0c0c7211 */ /* 0x000fe200078f28ff */
[----:B------:R-:W-:Y:S01]  /*1220*/  USHF.L.U32 UR20, UR13, 0x1, URZ ;  /* 0x000000010d147899 */ /* 0x000fe2000800063f */
[--C-:B------:R-:W-:Y:S01]  /*1230*/  SHF.R.S32.HI R14, RZ, 0x2, R15.reuse ;  /* 0x00000002ff0e7819 */ /* 0x100fe2000001140f */
[----:B------:R-:W-:Y:S01]  /*1240*/  USEL UR10, UR13, 0x1, UP0 ;  /* 0x000000010d0a7887 */ /* 0x000fe20008000000 */
[----:B------:R-:W-:Y:S01]  /*1250*/  SHF.R.S32.HI R17, RZ, 0x1f, R15 ;  /* 0x0000001fff117819 */ /* 0x000fe2000001140f */
[----:B------:R-:W-:Y:S01]  /*1260*/  UISETP.NE.AND UP0, UPT, UR7, URZ, UPT ;  /* 0x0000003f0700728c */ /* 0x000fe2000bf05270 */
[----:B------:R-:W-:Y:S01]  /*1270*/  LOP3.LUT R120, R15, 0xfffffffc, RZ, 0xc0, !PT ;  /* 0xfffffffc0f787812 */ /* 0x000fe200078ec0ff */
[----:B------:R-:W-:Y:S01]  /*1280*/  UIADD3 UR10, -UR10, UR13, URZ ;  /* 0x0000000d0a0a7290 */ /* 0x000fe2000fffe13f */
[----:B------:R-:W-:-:S03]  /*1290*/  LEA.HI R17, R17, R14, RZ, 0x3 ;  /* 0x0000000e11117211 */ /* 0x000fc600078f18ff */
[----:B------:R-:W-:Y:S01]  /*12a0*/  IMAD.IADD R120, R13, 0x1, -R120 ;  /* 0x000000010d787824 */ /* 0x000fe200078e0a78 */
[----:B------:R-:W-:Y:S01]  /*12b0*/  LOP3.LUT R17, R17, 0xfffffff8, RZ, 0xc0, !PT ;  /* 0xfffffff811117812 */ /* 0x000fe200078ec0ff */
[----:B0-----:R-:W-:-:S04]  /*12c0*/  ULEA UR9, UR6, UR9, 0x18 ;  /* 0x0000000906097291 */ /* 0x001fc8000f8ec03f */
[----:B------:R-:W-:Y:S01]  /*12d0*/  IMAD.IADD R14, R14, 0x1, -R17 ;  /* 0x000000010e0e7824 */ /* 0x000fe200078e0a11 */
[----:B------:R-:W-:Y:S01]  /*12e0*/  USHF.L.U32 UR6, UR7, 0x3, URZ ;  /* 0x0000000307067899 */ /* 0x000fe2000800063f */
[----:B------:R-:W-:Y:S01]  /*12f0*/  SHF.R.S32.HI R17, RZ, 0x5, R12 ;  /* 0x00000005ff117819 */ /* 0x000fe2000001140c */
[----:B------:R-:W-:Y:S02]  /*1300*/  USEL UR7, URZ, 0x1, UP0 ;  /* 0x000000013f077887 */ /* 0x000fe40008000000 */
[----:B------:R-:W-:Y:S01]  /*1310*/  ULOP3.LUT UR6, UR6, 0x8, URZ, 0xc0, !UPT ;  /* 0x0000000806067892 */ /* 0x000fe2000f8ec03f */
[--C-:B------:R-:W-:Y:S01]  /*1320*/  SHF.R.S32.HI R15, RZ, 0x1f, R14.reuse ;  /* 0x0000001fff0f7819 */ /* 0x100fe2000001140e */
[C-C-:B------:R-:W-:Y:S01]  /*1330*/  IMAD R121, R17.reuse, -0x10, -R14.reuse ;  /* 0xfffffff011797824 */ /* 0x140fe200078e0a0e */
[----:B------:R-:W-:Y:S01]  /*1340*/  UIADD3 UR21, UR9, 0x40, URZ ;  /* 0x0000004009157890 */ /* 0x000fe2000fffe03f */
[----:B------:R-:W-:Y:S01]  /*1350*/  IMAD.U32 R219, RZ, RZ, UR7 ;  /* 0x00000007ffdb7e24 */ /* 0x000fe2000f8e00ff */
[----:B------:R-:W-:Y:S01]  /*1360*/  ULOP3.LUT UR22, UR6, 0x8, URZ, 0x3c, !UPT ;  /* 0x0000000806167892 */ /* 0x000fe2000f8e3c3f */
[----:B------:R-:W-:Y:S01]  /*1370*/  IMAD.WIDE R12, R17, 0x10, R14 ;  /* 0x00000010110c7825 */ /* 0x000fe200078e020e */
[----:B------:R-:W-:-:S02]  /*1380*/  ULOP3.LUT UR12, UR6, 0x18, URZ, 0x3c, !UPT ;  /* 0x00000018060c7892 */ /* 0x000fc4000f8e3c3f */
[----:B------:R-:W-:Y:S01]  /*1390*/  ULEA UR11, UR11, UR21, 0x3 ;  /* 0x000000150b0b7291 */ /* 0x000fe2000f8e183f */
[----:B------:R-:W-:Y:S02]  /*13a0*/  ULDC UR6, c[0x0][0x284] ;  /* 0x0000a10000067ab9 */ /* 0x000fe40000000800 */
[----:B------:R-:W-:-:S09]  /*13b0*/  VIADD R121, R121, UR6 ;  /* 0x0000000679797c36 */ /* 0x000fd20008000000 */
.L_x_233:
[----:B------:R-:W-:Y:S01]  /*13c0*/  SHF.L.U32 R14, R219, 0x1f, RZ ;  /* 0x0000001fdb0e7819 */ /* 0x000fe200000006ff */
[----:B------:R-:W0:Y:S01]  /*13d0*/  LDC R15, c[0x0][0x28c] ;  /* 0x0000a300ff0f7b82 */ /* 0x000e220000000800 */
[----:B------:R-:W-:Y:S01]  /*13e0*/  UMOV UR6, URZ ;  /* 0x0000003f00067c82 */ /* 0x000fe20008000000 */
[----:B------:R-:W-:Y:S01]  /*13f0*/  UMOV UR23, UR4 ;  /* 0x0000000400177c82 */ /* 0x000fe20008000000 */
[----:B-1----:R-:W1:Y:S01]  /*1400*/  SYNCS.PHASECHK.TRANS64.TRYWAIT P0, [UR11+-0x8], R14 ;  /* 0xfffff80eff0075a7 */ /* 0x002e62000800014b */
[----:B0-----:R-:W-:Y:S01]  /*1410*/  ISETP.GE.AND P1, PT, R15, 0x1, PT ;  /* 0x000000010f00780c */ /* 0x001fe20003f26270 */
[----:B-1--4-:R-:W-:-:S12]  /*1420*/  @!P0 BRA `(.L_x_15) ;  /* 0x000000a8003c8947 */ /* 0x012fd80003800000 */
.L_x_254:
[----:B------:R-:W-:Y:S01]  /*1430*/  UMOV UR7, URZ ;  /* 0x0000003f00077c82 */ /* 0x000fe20008000000 */
[----:B------:R-:W-:Y:S01]  /*1440*/  UMOV UR8, URZ ;  /* 0x0000003f00087c82 */ /* 0x000fe20008000000 */
[----:B------:R-:W-:Y:S02]  /*1450*/  CS2R R122, SRZ ;  /* 0x00000000007a7805 */ /* 0x000fe4000001ff00 */
[----:B------:R-:W-:Y:S02]  /*1460*/  CS2R R124, SRZ ;  /* 0x00000000007c7805 */ /* 0x000fe4000001ff00 */
[----:B------:R-:W-:Y:S02]  /*1470*/  CS2R R126, SRZ ;  /* 0x00000000007e7805 */ /* 0x000fe4000001ff00 */
[----:B------:R-:W-:Y:S02]  /*1480*/  CS2R R128, SRZ ;  /* 0x0000000000807805 */ /* 0x000fe4000001ff00 */
[----:B------:R-:W-:-:S02]  /*1490*/  CS2R R130, SRZ ;  /* 0x0000000000827805 */ /* 0x000fc4000001ff00 */
[----:B------:R-:W-:Y:S02]  /*14a0*/  CS2R R132, SRZ ;  /* 0x0000000000847805 */ /* 0x000fe4000001ff00 */
        /* <DEDUP_REMOVED lines=41> */
[----:B------:R-:W-:Y:S01]  /*1740*/  CS2R R216, SRZ ;  /* 0x0000000000d87805 */ /* 0x000fe2000001ff00 */
[----:B------:R-:W-:Y:S01]  /*1750*/  IMAD.U32 R17, RZ, RZ, UR5 ;  /* 0x00000005ff117e24 */ /* 0x000fe2000f8e00ff */
        /* <DEDUP_REMOVED lines=48> */
[----:B------:R-:W-:Y:S06]  /*1a60*/  @!P1 BRA `(.L_x_16) ;  /* 0x0000000c00789947 */ /* 0x000fec0003800000 */
[----:B------:R-:W-:-:S13]  /*1a70*/  ISETP.NE.AND P1, PT, R218, 0x3, PT ;  /* 0x00000003da00780c */ /* 0x000fda0003f25270 */
[----:B------:R-:W-:Y:S05]  /*1a80*/  @!P1 BRA `(.L_x_17) ;  /* 0x0000000000049947 */ /* 0x000fea0003800000 */
[----:B------:R-:W-:Y:S01]  /*1a90*/  BPT.TRAP 0x1 ;  /* 0x000000040000795c */ /* 0x000fe20000300000 */
.L_x_17:
[----:B------:R-:W-:Y:S01]  /*1aa0*/  ULEA UR6, UR4, UR9, 0x3 ;  /* 0x0000000904067291 */ /* 0x000fe2000f8e183f */
[----:B0-----:R-:W-:-:S05]  /*1ab0*/  IMAD.U32 R14, RZ, RZ, UR5 ;  /* 0x00000005ff0e7e24 */ /* 0x001fca000f8e00ff */
[----:B------:R-:W-:-:S04]  /*1ac0*/  SHF.L.U32 R14, R14, 0x1f, RZ ;  /* 0x0000001f0e0e7819 */ /* 0x000fc800000006ff */
[----:B------:R0:W1:Y:S01]  /*1ad0*/  SYNCS.PHASECHK.TRANS64.TRYWAIT P0, [UR6], R14 ;  /* 0x0000000eff0075a7 */ /* 0x0000620008000146 */
[----:B------:R-:W-:Y:S05]  /*1ae0*/  @!P1 BRA `(.L_x_18) ;  /* 0x0000000000049947 */ /* 0x000fea0003800000 */
[----:B------:R-:W-:Y:S01]  /*1af0*/  BPT.TRAP 0x1 ;  /* 0x000000040000795c */ /* 0x000fe20000300000 */
.L_x_18:
[----:B-1----:R-:W-:Y:S05]  /*1b00*/  @P0 BRA `(.L_x_19) ;  /* 0x0000000000080947 */ /* 0x002fea0003800000 */
[----:B------:R-:W1:Y:S02]  /*1b10*/  SYNCS.PHASECHK.TRANS64.TRYWAIT P0, [UR6], R14 ;  /* 0x0000000eff0075a7 */ /* 0x000e640008000146 */
[----:B-1----:R-:W-:Y:S05]  /*1b20*/  @!P0 BRA `(.L_x_20) ;  /* 0x000000a000948947 */ /* 0x002fea0003800000 */
.L_x_19:
[----:B------:R-:W-:Y:S01]  /*1b30*/  UIADD3 UR6, UR9, 0x100, URZ ;  /* 0x0000010009067890 */ /* 0x000fe2000fffe03f */
[----:B------:R-:W-:Y:S01]  /*1b40*/  WARPGROUP.ARRIVE ;  /* 0x00000000000079c5 */ /* 0x000fe20000000000 */
[----:B------:R-:W-:Y:S01]  /*1b50*/  UIADD3 UR7, UR9, 0xc100, URZ ;  /* 0x0000c10009077890 */ /* 0x000fe2000fffe03f */
[----:B------:R-:W-:Y:S01]  /*1b60*/  CS2R R122, SRZ ;  /* 0x00000000007a7805 */ /* 0x000fe2000001ff00 */
[----:B------:R-:W-:Y:S01]  /*1b70*/  USHF.R.U32.HI UR6, URZ, 0x4, UR6 ;  /* 0x000000043f067899 */ /* 0x000fe20008011606 */
[----:B------:R-:W-:Y:S01]  /*1b80*/  CS2R R124, SRZ ;  /* 0x00000000007c7805 */ /* 0x000fe2000001ff00 */
[----:B------:R-:W-:Y:S01]  /*1b90*/  USHF.R.U32.HI UR7, URZ, 0x4, UR7 ;  /* 0x000000043f077899 */ /* 0x000fe20008011607 */
[----:B------:R-:W-:Y:S01]  /*1ba0*/  CS2R R126, SRZ ;  /* 0x00000000007e7805 */ /* 0x000fe2000001ff00 */
[----:B------:R-:W-:Y:S01]  /*1bb0*/  ULOP3.LUT UR6, UR6, 0x3fff, URZ, 0xc0, !UPT ;  /* 0x00003fff06067892 */ /* 0x000fe2000f8ec03f */
[----:B------:R-:W-:Y:S01]  /*1bc0*/  CS2R R128, SRZ ;  /* 0x0000000000807805 */ /* 0x000fe2000001ff00 */
[----:B------:R-:W-:Y:S01]  /*1bd0*/  ULOP3.LUT UR7, UR7, 0x3fff, URZ, 0xc0, !UPT ;  /* 0x00003fff07077892 */ /* 0x000fe2000f8ec03f */
[----:B------:R-:W-:Y:S01]  /*1be0*/  CS2R R130, SRZ ;  /* 0x0000000000827805 */ /* 0x000fe2000001ff00 */
[----:B------:R-:W-:Y:S01]  /*1bf0*/  ULOP3.LUT UR6, UR6, 0x10000, URZ, 0xfc, !UPT ;  /* 0x0001000006067892 */ /* 0x000fe2000f8efc3f */
[----:B------:R-:W-:Y:S01]  /*1c00*/  CS2R R132, SRZ ;  /* 0x0000000000847805 */ /* 0x000fe2000001ff00 */
[----:B------:R-:W-:Y:S01]  /*1c10*/  ULOP3.LUT UR7, UR7, 0x10000, URZ, 0xfc, !UPT ;  /* 0x0001000007077892 */ /* 0x000fe2000f8efc3f */
[----:B------:R-:W-:Y:S01]  /*1c20*/  CS2R R134, SRZ ;  /* 0x0000000000867805 */ /* 0x000fe2000001ff00 */
[----:B------:R-:W-:Y:S01]  /*1c30*/  ULEA UR6, UR4, UR6, 0xa ;  /* 0x0000000604067291 */ /* 0x000fe2000f8e503f */
[----:B------:R-:W-:Y:S01]  /*1c40*/  CS2R R136, SRZ ;  /* 0x0000000000887805 */ /* 0x000fe2000001ff00 */
[----:B------:R-:W-:Y:S01]  /*1c50*/  UIMAD UR7, UR4, 0xc00, UR7 ;  /* 0x00000c00040778a4 */ /* 0x000fe2000f8e0207 */
[----:B------:R-:W-:Y:S01]  /*1c60*/  CS2R R138, SRZ ;  /* 0x00000000008a7805 */ /* 0x000fe2000001ff00 */
[----:B------:R-:W-:Y:S01]  /*1c70*/  UMOV UR17, 0x40000040 ;  /* 0x4000004000117882 */ /* 0x000fe20000000000 */
[----:B------:R-:W-:Y:S01]  /*1c80*/  UMOV UR19, 0x40000040 ;  /* 0x4000004000137882 */ /* 0x000fe20000000000 */
[----:B------:R-:W-:Y:S01]  /*1c90*/  CS2R R140, SRZ ;  /* 0x00000000008c7805 */ /* 0x000fe2000001ff00 */
[----:B------:R-:W-:Y:S01]  /*1ca0*/  UMOV UR16, UR6 ;  /* 0x0000000600107c82 */ /* 0x000fe20008000000 */
[----:B------:R-:W-:Y:S01]  /*1cb0*/  CS2R R142, SRZ ;  /* 0x00000000008e7805 */ /* 0x000fe2000001ff00 */
[----:B------:R-:W-:Y:S01]  /*1cc0*/  UMOV UR18, UR7 ;  /* 0x0000000700127c82 */ /* 0x000fe20008000000 */
[----:B------:R-:W-:Y:S01]  /*1cd0*/  CS2R R144, SRZ ;  /* 0x0000000000907805 */ /* 0x000fe2000001ff00 */
[----:B------:R-:W-:Y:S01]  /*1ce0*/  QGMMA.64x192x32.F32.E4M3.E4M3 R24, gdesc[UR16], RZ, !UPT ;  /* 0x02e00000101879f3 */ /* 0x000fe2000c7008ff */
[----:B------:R-:W-:Y:S01]  /*1cf0*/  UIADD3 UR16, UR6, 0x2, URZ ;  /* 0x0000000206107890 */ /* 0x000fe2000fffe03f */
[----:B------:R-:W-:Y:S01]  /*1d00*/  CS2R R146, SRZ ;  /* 0x0000000000927805 */ /* 0x000fe2000001ff00 */
[----:B------:R-:W-:Y:S01]  /*1d10*/  UIADD3 UR18, UR7, 0x2, URZ ;  /* 0x0000000207127890 */ /* 0x000fe2000fffe03f */
[----:B------:R-:W-:Y:S01]  /*1d20*/  CS2R R148, SRZ ;  /* 0x0000000000947805 */ /* 0x000fe2000001ff00 */
[----:B------:R-:W-:Y:S01]  /*1d30*/  UMOV UR17, 0x40000040 ;  /* 0x4000004000117882 */ /* 0x000fe20000000000 */
[----:B------:R-:W-:Y:S01]  /*1d40*/  UMOV UR19, 0x40000040 ;  /* 0x4000004000137882 */ /* 0x000fe20000000000 */
        /* <DEDUP_REMOVED lines=33> */
[----:B------:R-:W-:Y:S01]  /*1f60*/  CS2R R216, SRZ ;  /* 0x0000000000d87805 */ /* 0x000fe2000001ff00 */
[----:B------:R-:W-:Y:S01]  /*1f70*/  QGMMA.64x192x32.F32.E4M3.E4M3 R24, gdesc[UR16], R24 ;  /* 0x02e00000101879f3 */ /* 0x000fe20008700818 */
[----:B------:R-:W-:Y:S02]  /*1f80*/  UIADD3 UR16, UR6, 0x4, URZ ;  /* 0x0000000406107890 */ /* 0x000fe4000fffe03f */
[----:B------:R-:W-:Y:S01]  /*1f90*/  UIADD3 UR18, UR7, 0x4, URZ ;  /* 0x0000000407127890 */ /* 0x000fe2000fffe03f */
[----:B------:R-:W-:Y:S01]  /*1fa0*/  UMOV UR17, 0x40000040 ;  /* 0x4000004000117882 */ /* 0x000fe20000000000 */
[----:B------:R-:W-:-:S15]  /*1fb0*/  UMOV UR19, 0x40000040 ;  /* 0x4000004000137882 */ /* 0x000fde0000000000 */
        /* <DEDUP_REMOVED lines=23> */
[----:B------:R-:W-:Y:S01]  /*2130*/  ULDC UR7, c[0x0][0x50c] ;  /* 0x0001430000077ab9 */ /* 0x000fe20000000800 */
[----:B------:R-:W-:Y:S01]  /*2140*/  UMOV UR17, 0x40000040 ;  /* 0x4000004000117882 */ /* 0x000fe20000000000 */
[----:B------:R-:W-:Y:S01]  /*2150*/  UISETP.NE.AND UP0, UPT, UR7, 0x8, UPT ;  /* 0x000000080700788c */ /* 0x000fe2000bf05270 */
[----:B------:R-:W-:Y:S01]  /*2160*/  UMOV UR19, 0x40000040 ;  /* 0x4000004000137882 */ /* 0x000fe20000000000 */
[----:B------:R-:W-:Y:S02]  /*2170*/  UMOV UR6, 0x8 ;  /* 0x0000000800067882 */ /* 0x000fe40000000000 */
[----:B------:R-:W-:-:S06]  /*2180*/  USEL UR7, URZ, 0x1, UP0 ;  /* 0x000000013f077887 */ /* 0x000fcc0008000000 */
[----:B------:R-:W-:-:S04]  /*2190*/  ISETP.NE.AND P0, PT, RZ, UR7, PT ;  /* 0x00000007ff007c0c */ /* 0x000fc8000bf05270 */
[----:B------:R-:W-:Y:S09]  /*21a0*/  QGMMA.64x192x32.F32.E4M3.E4M3 R24, gdesc[UR16], R24, gsb0 ;  /* 0x02e00000101879f3 */ /* 0x000ff20008000818 */
[----:B------:R-:W-:Y:S05]  /*21b0*/  @!P0 BRA `(.L_x_21) ;  /* 0x0000000400888947 */ /* 0x000fea0003800000 */
[----:B------:R-:W-:Y:S02]  /*21c0*/  WARPGROUP.DEPBAR.LE gsb0, 0x0 ;  /* 0x00008000000079c5 */ /* 0x000fe40000010000 */
[----:B------:R-:W-:-:S01]  /*21d0*/  FADD R217, RZ, R24 ;  /* 0x00000018ffd97221 */ /* 0x000fc20000000000 */
[----:B------:R-:W-:Y:S01]  /*21e0*/  FADD R216, RZ, R25 ;  /* 0x00000019ffd87221 */ /* 0x000fe20000000000 */
        /* <DEDUP_REMOVED lines=94> */
[----:B------:R-:W-:-:S06]  /*27d0*/  UMOV UR6, URZ ;  /* 0x0000003f00067c82 */ /* 0x000fcc0008000000 */
.L_x_21:
[----:B------:R-:W-:-:S04]  /*27e0*/  UIADD3 UR23, UR4, 0x1, URZ ;  /* 0x0000000104177890 */ /* 0x000fc8000fffe03f */
[----:B------:R-:W-:-:S04]  /*27f0*/  UISETP.NE.AND UP0, UPT, UR23, 0x3, UPT ;  /* 0x000000031700788c */ /* 0x000fc8000bf05270 */
[----:B------:R-:W-:Y:S02]  /*2800*/  USEL UR8, URZ, 0x1, UP0 ;  /* 0x000000013f087887 */ /* 0x000fe40008000000 */
[----:B------:R-:W-:Y:S02]  /*2810*/  USEL UR23, UR23, URZ, UP0 ;  /* 0x0000003f17177287 */ /* 0x000fe40008000000 */
[----:B------:R-:W-:-:S06]  /*2820*/  ULOP3.LUT UR8, UR5, UR8, URZ, 0x3c, !UPT ;  /* 0x0000000805087292 */ /* 0x000fcc000f8e3c3f */
[----:B------:R-:W-:Y:S01]  /*2830*/  IMAD.U32 R17, RZ, RZ, UR8 ;  /* 0x00000008ff117e24 */ /* 0x000fe2000f8e00ff */
[----:B------:R-:W-:-:S06]  /*2840*/  UMOV UR8, 0x1 ;  /* 0x0000000100087882 */ /* 0x000fcc0000000000 */
.L_x_16:
[----:B------:R-:W-:-:S06]  /*2850*/  UISETP.GE.AND UP0, UPT, UR10, 0x1, UPT ;  /* 0x000000010a00788c */ /* 0x000fcc000bf06270 */
[----:B------:R-:W-:-:S13]  /*2860*/  PLOP3.LUT P0, PT, PT, PT, UP0, 0x80, 0x0 ;  /* 0x000000000000781c */ /* 0x000fda0003f0f008 */
[----:B------:R-:W-:Y:S05]  /*2870*/  @!P0 BRA `(.L_x_22) ;  /* 0x0000000c00048947 */ /* 0x000fea0003800000 */
[----:B01----:R-:W-:Y:S01]  /*2880*/  IMAD.U32 R14, RZ, RZ, UR10 ;  /* 0x0000000aff0e7e24 */ /* 0x003fe2000f8e00ff */
[----:B------:R-:W-:Y:S01]  /*2890*/  UMOV UR24, UR4 ;  /* 0x0000000400187c82 */ /* 0x000fe20008000000 */
[----:B------:R-:W-:-:S05]  /*28a0*/  ULDC UR25, c[0x0][0x50c] ;  /* 0x0001430000197ab9 */ /* 0x000fca0000000800 */
.L_x_30:
[----:B------:R-:W-:-:S13]  /*28b0*/  ISETP.NE.AND P1, PT, R218, 0x3, PT ;  /* 0x00000003da00780c */ /* 0x000fda0003f25270 */
[----:B01----:R-:W-:Y:S05]  /*28c0*/  @!P1 BRA `(.L_x_23) ;  /* 0x0000000000049947 */ /* 0x003fea0003800000 */
[----:B------:R-:W-:Y:S01]  /*28d0*/  BPT.TRAP 0x1 ;  /* 0x000000040000795c */ /* 0x000fe20000300000 */
.L_x_23:
[----:B------:R-:W-:Y:S01]  /*28e0*/  ULEA UR16, UR23, UR9, 0x3 ;  /* 0x0000000917107291 */ /* 0x000fe2000f8e183f */
[----:B------:R-:W-:-:S08]  /*28f0*/  SHF.L.U32 R15, R17, 0x1f, RZ ;  /* 0x0000001f110f7819 */ /* 0x000fd000000006ff */
[----:B------:R0:W1:Y:S01]  /*2900*/  SYNCS.PHASECHK.TRANS64.TRYWAIT P0, [UR16], R15 ;  /* 0x0000000fff0075a7 */ /* 0x0000620008000150 */
[----:B------:R-:W-:Y:S05]  /*2910*/  @!P1 BRA `(.L_x_24) ;  /* 0x0000000000049947 */ /* 0x000fea0003800000 */
[----:B------:R-:W-:Y:S01]  /*2920*/  BPT.TRAP 0x1 ;  /* 0x000000040000795c */ /* 0x000fe20000300000 */
.L_x_24:
[----:B-1----:R-:W-:Y:S05]  /*2930*/  @P0 BRA `(.L_x_25) ;  /* 0x0000000000080947 */ /* 0x002fea0003800000 */
[----:B------:R-:W1:Y:S02]  /*2940*/  SYNCS.PHASECHK.TRANS64.TRYWAIT P0, [UR16], R15 ;  /* 0x0000000fff0075a7 */ /* 0x000e640008000150 */
[----:B-1----:R-:W-:Y:S05]  /*2950*/  @!P0 BRA `(.L_x_26) ;  /* 0x0000009400208947 */ /* 0x002fea0003800000 */
.L_x_25:
[----:B------:R-:W-:Y:S01]  /*2960*/  UIADD3 UR16, UR9, 0x100, URZ ;  /* 0x0000010009107890 */ /* 0x000fe2000fffe03f */
[----:B------:R-:W-:Y:S01]  /*2970*/  WARPGROUP.ARRIVE ;  /* 0x00000000000079c5 */ /* 0x000fe20000000000 */
[----:B------:R-:W-:Y:S02]  /*2980*/  UIADD3 UR17, UR9, 0xc100, URZ ;  /* 0x0000c10009117890 */ /* 0x000fe4000fffe03f */
[----:B------:R-:W-:Y:S02]  /*2990*/  UISETP.NE.AND UP0, UPT, UR7, URZ, UPT ;  /* 0x0000003f0700728c */ /* 0x000fe4000bf05270 */
[----:B------:R-:W-:Y:S02]  /*29a0*/  USHF.R.U32.HI UR16, URZ, 0x4, UR16 ;  /* 0x000000043f107899 */ /* 0x000fe40008011610 */
[----:B------:R-:W-:Y:S02]  /*29b0*/  USHF.R.U32.HI UR17, URZ, 0x4, UR17 ;  /* 0x000000043f117899 */ /* 0x000fe40008011611 */
[----:B------:R-:W-:-:S02]  /*29c0*/  USEL UR8, UR8, URZ, !UP0 ;  /* 0x0000003f08087287 */ /* 0x000fc4000c000000 */
[----:B------:R-:W-:Y:S02]  /*29d0*/  ULOP3.LUT UR16, UR16, 0x3fff, URZ, 0xc0, !UPT ;  /* 0x00003fff10107892 */ /* 0x000fe4000f8ec03f */
[----:B------:R-:W-:Y:S02]  /*29e0*/  ULOP3.LUT UR17, UR17, 0x3fff, URZ, 0xc0, !UPT ;  /* 0x00003fff11117892 */ /* 0x000fe4000f8ec03f */
[----:B------:R-:W-:Y:S02]  /*29f0*/  UISETP.NE.U32.AND UP0, UPT, UR8, URZ, UPT ;  /* 0x0000003f0800728c */ /* 0x000fe4000bf05070 */
[----:B------:R-:W-:Y:S02]  /*2a00*/  ULOP3.LUT UR8, UR16, 0x10000, URZ, 0xfc, !UPT ;  /* 0x0001000010087892 */ /* 0x000fe4000f8efc3f */
[----:B------:R-:W-:Y:S02]  /*2a10*/  ULOP3.LUT UR7, UR17, 0x10000, URZ, 0xfc, !UPT ;  /* 0x0001000011077892 */ /* 0x000fe4000f8efc3f */
[----:B------:R-:W-:-:S02]  /*2a20*/  ULEA UR8, UR23, UR8, 0xa ;  /* 0x0000000817087291 */ /* 0x000fc4000f8e503f */
[----:B------:R-:W-:Y:S01]  /*2a30*/  UIMAD UR7, UR23, 0xc00, UR7 ;  /* 0x00000c00170778a4 */ /* 0x000fe2000f8e0207 */
[----:B------:R-:W-:Y:S01]  /*2a40*/  UMOV UR17, 0x40000040 ;  /* 0x4000004000117882 */ /* 0x000fe20000000000 */
[----:B------:R-:W-:Y:S01]  /*2a50*/  UMOV UR19, 0x40000040 ;  /* 0x4000004000137882 */ /* 0x000fe20000000000 */
[----:B------:R-:W-:Y:S02]  /*2a60*/  UIADD3 UR6, UR6, 0x8, URZ ;  /* 0x0000000806067890 */ /* 0x000fe4000fffe03f */
[----:B------:R-:W-:Y:S02]  /*2a70*/  UMOV UR16, UR8 ;  /* 0x0000000800107c82 */ /* 0x000fe40008000000 */
[----:B------:R-:W-:Y:S02]  /*2a80*/  UMOV UR18, UR7 ;  /* 0x0000000700127c82 */ /* 0x000fe40008000000 */
[----:B------:R-:W-:Y:S01]  /*2a90*/  QGMMA.64x192x32.F32.E4M3.E4M3 R24, gdesc[UR16], R24, UP0 ;  /* 0x02e00000101879f3 */ /* 0x000fe2000bf00818 */
[----:B------:R-:W-:-:S02]  /*2aa0*/  UIADD3 UR16, UR8, 0x2, URZ ;  /* 0x0000000208107890 */ /* 0x000fc4000fffe03f */
[----:B------:R-:W-:Y:S01]  /*2ab0*/  UIADD3 UR18, UR7, 0x2, URZ ;  /* 0x0000000207127890 */ /* 0x000fe2000fffe03f */
[----:B------:R-:W-:Y:S01]  /*2ac0*/  UMOV UR17, 0x40000040 ;  /* 0x4000004000117882 */ /* 0x000fe20000000000 */
[----:B------:R-:W-:Y:S01]  /*2ad0*/  UMOV UR19, 0x40000040 ;  /* 0x4000004000137882 */ /* 0x000fe20000000000 */
[----:B------:R-:W-:-:S14]  /*2ae0*/  UISETP.NE.AND UP0, UPT, UR6, UR25, UPT ;  /* 0x000000190600728c */ /* 0x000fdc000bf05270 */
        /* <DEDUP_REMOVED lines=29> */
[----:B------:R-:W-:Y:S01]  /*2cc0*/  UMOV UR19, 0x40000040 ;  /* 0x4000004000137882 */ /* 0x000fe20000000000 */
[----:B------:R-:W-:-:S06]  /*2cd0*/  USEL UR7, URZ, 0x1, UP0 ;  /* 0x000000013f077887 */ /* 0x000fcc0008000000 */
[----:B------:R-:W-:-:S08]  /*2ce0*/  ISETP.NE.AND P0, PT, RZ, UR7, PT ;  /* 0x00000007ff007c0c */ /* 0x000fd0000bf05270 */
[----:B------:R-:W-:Y:S03]  /*2cf0*/  QGMMA.64x192x32.F32.E4M3.E4M3 R24, gdesc[UR16], R24, gsb0 ;  /* 0x02e00000101879f3 */ /* 0x000fe60008000818 */
[----:B------:R-:W-:Y:S02]  /*2d00*/  WARPGROUP.DEPBAR.LE gsb0, 0x1 ;  /* 0x00008000000079c5 */ /* 0x000fe40000010100 */
[----:B------:R-:W-:Y:S05]  /*2d10*/  @!P0 BRA `(.L_x_27) ;  /* 0x0000000400888947 */ /* 0x000fea0003800000 */
[----:B------:R-:W-:Y:S02]  /*2d20*/  WARPGROUP.DEPBAR.LE gsb0, 0x0 ;  /* 0x00008000000079c5 */ /* 0x000fe40000010000 */
[----:B------:R-:W-:-:S01]  /*2d30*/  FADD R217, R24, R217 ;  /* 0x000000d918d97221 */ /* 0x000fc20000000000 */
[----:B------:R-:W-:Y:S01]  /*2d40*/  FADD R216, R25, R216 ;  /* 0x000000d819d87221 */ /* 0x000fe20000000000 */
        /* <DEDUP_REMOVED lines=94> */
[----:B------:R-:W-:-:S06]  /*3330*/  UMOV UR6, URZ ;  /* 0x0000003f00067c82 */ /* 0x000fcc0008000000 */
.L_x_27:
[----:B------:R-:W-:Y:S05]  /*3340*/  @!P1 BRA `(.L_x_28) ;  /* 0x0000000000049947 */ /* 0x000fea0003800000 */
[----:B------:R-:W-:Y:S01]  /*3350*/  BPT.TRAP 0x1 ;  /* 0x000000040000795c */ /* 0x000fe20000300000 */
.L_x_28:
[----:B------:R-:W-:Y:S01]  /*3360*/  ULEA UR8, UR24, UR9, 0x3 ;  /* 0x0000000918087291 */ /* 0x000fe2000f8e183f */
[----:B------:R-:W-:-:S03]  /*3370*/  ISETP.GT.U32.AND P0, PT, R7, 0x1, PT ;  /* 0x000000010700780c */ /* 0x000fc60003f04070 */
[----:B------:R-:W-:-:S04]  /*3380*/  UIADD3 UR8, UR8, 0x18, URZ ;  /* 0x0000001808087890 */ /* 0x000fc8000fffe03f */
[----:B------:R-:W-:-:S09]  /*3390*/  UPRMT UR8, URZ, 0x654, UR8 ;  /* 0x000006543f087896 */ /* 0x000fd20008000008 */
[----:B------:R-:W-:Y:S01]  /*33a0*/  SYNCS.ARRIVE.TRANS64.RED.A1T0 RZ, [UR8], RZ ;  /* 0x000000ffffff79a7 */ /* 0x000fe20008100408 */
[----:B------:R-:W-:Y:S05]  /*33b0*/  @P0 BRA `(.L_x_29) ;  /* 0x0000000000040947 */ /* 0x000fea0003800000 */
[----:B------:R-:W-:Y:S01]  /*33c0*/  BPT.TRAP 0x1 ;  /* 0x000000040000795c */ /* 0x000fe20000300000 */
.L_x_29:
[----:B------:R-:W-:Y:S01]  /*33d0*/  UIADD3 UR23, UR23, 0x1, URZ ;  /* 0x0000000117177890 */ /* 0x000fe2000fffe03f */
[C---:B------:R-:W-:Y:S01]  /*33e0*/  ISETP.GT.AND P0, PT, R14.reuse, 0x1, PT ;  /* 0x000000010e00780c */ /* 0x040fe20003f04270 */
[----:B------:R-:W-:Y:S01]  /*33f0*/  UIADD3 UR24, UR24, 0x1, URZ ;  /* 0x0000000118187890 */ /* 0x000fe2000fffe03f */
[----:B------:R-:W-:Y:S01]  /*3400*/  VIADD R14, R14, 0xffffffff ;  /* 0xffffffff0e0e7836 */ /* 0x000fe20000000000 */
[----:B------:R-:W-:Y:S02]  /*3410*/  UISETP.NE.AND UP0, UPT, UR23, 0x3, UPT ;  /* 0x000000031700788c */ /* 0x000fe4000bf05270 */
[----:B------:R-:W-:Y:S02]  /*3420*/  UISETP.NE.AND UP1, UPT, UR24, 0x3, UPT ;  /* 0x000000031800788c */ /* 0x000fe4000bf25270 */
[----:B------:R-:W-:Y:S02]  /*3430*/  USEL UR8, URZ, 0x1, UP0 ;  /* 0x000000013f087887 */ /* 0x000fe40008000000 */
[----:B------:R-:W-:-:S02]  /*3440*/  USEL UR23, UR23, URZ, UP0 ;  /* 0x0000003f17177287 */ /* 0x000fc40008000000 */
[----:B------:R-:W-:Y:S02]  /*3450*/  USEL UR24, UR24, URZ, UP1 ;  /* 0x0000003f18187287 */ /* 0x000fe40008800000 */
[----:B------:R-:W-:Y:S01]  /*3460*/  LOP3.LUT R17, R17, UR8, RZ, 0x3c, !PT ;  /* 0x0000000811117c12 */ /* 0x000fe2000f8e3cff */
[----:B------:R-:W-:Y:S01]  /*3470*/  UMOV UR8, 0x1 ;  /* 0x0000000100087882 */ /* 0x000fe20000000000 */
[----:B------:R-:W-:Y:S08]  /*3480*/  @P0 BRA `(.L_x_30) ;  /* 0xfffffff400080947 */ /* 0x000ff0000383ffff */
.L_x_22:
[----:B------:R-:W-:Y:S01]  /*3490*/  UISETP.NE.AND UP0, UPT, UR6, URZ, UPT ;  /* 0x0000003f0600728c */ /* 0x000fe2000bf05270 */
[----:B01----:R-:W0:Y:S01]  /*34a0*/  LDC R14, c[0x0][0x28c] ;  /* 0x0000a300ff0e7b82 */ /* 0x003e220000000800 */
[----:B------:R-:W-:Y:S02]  /*34b0*/  IMAD.U32 R15, RZ, RZ, UR22 ;  /* 0x00000016ff0f7e24 */ /* 0x000fe4000f8e00ff */
[----:B------:R-:W-:-:S06]  /*34c0*/  USEL UR6, URZ, 0x1, !UP0 ;  /* 0x000000013f067887 */ /* 0x000fcc000c000000 */
[----:B------:R-:W-:-:S13]  /*34d0*/  ISETP.NE.AND P0, PT, RZ, UR6, PT ;  /* 0x00000006ff007c0c */ /* 0x000fda000bf05270 */
[----:B------:R-:W-:Y:S05]  /*34e0*/  @!P0 BRA `(.L_x_31) ;  /* 0x0000000400848947 */ /* 0x000fea0003800000 */
[----:B------:R-:W-:Y:S02]  /*34f0*/  WARPGROUP.DEPBAR.LE gsb0, 0x0 ;  /* 0x00008000000079c5 */ /* 0x000fe40000010000 */
[----:B------:R-:W-:Y:S01]  /*3500*/  FADD R217, R24, R217 ;  /* 0x000000d918d97221 */ /* 0x000fe20000000000 */
        /* <DEDUP_REMOVED lines=94> */
[----:B------:R-:W-:-:S07]  /*3af0*/  FADD R122, R122, R119 ;  /* 0x000000777a7a7221 */ /* 0x000fce0000000000 */
.L_x_31:
[----:B0-----:R-:W-:Y:S01]  /*3b00*/  ISETP.GE.AND P0, PT, R14, 0x1, PT ;  /* 0x000000010e00780c */ /* 0x001fe20003f06270 */
[----:B------:R0:W-:Y:S01]  /*3b10*/  SYNCS.ARRIVE.TRANS64.A1T0 RZ, [R15+UR21], RZ ;  /* 0x000000ff0fff79a7 */ /* 0x0001e20008100015 */
[----:B------:R-:W-:-:S11]  /*3b20*/  WARPGROUP.DEPBAR.LE gsb0, 0x0 ;  /* 0x00008000000079c5 */ /* 0x000fd60000010000 */
[----:B------:R-:W-:Y:S05]  /*3b30*/  @!P0 BRA `(.L_x_32) ;  /* 0x0000000000388947 */ /* 0x000fea0003800000 */
[----:B------:R-:W-:-:S13]  /*3b40*/  ISETP.NE.AND P0, PT, R218, 0x3, PT ;  /* 0x00000003da00780c */ /* 0x000fda0003f05270 */
[----:B------:R-:W-:Y:S05]  /*3b50*/  @!P0 BRA `(.L_x_33) ;  /* 0x0000000000048947 */ /* 0x000fea0003800000 */
[----:B------:R-:W-:Y:S01]  /*3b60*/  BPT.TRAP 0x1 ;  /* 0x000000040000795c */ /* 0x000fe20000300000 */
.L_x_33:
[----:B------:R-:W-:Y:S01]  /*3b70*/  UIADD3 UR8, UR10, UR4, URZ ;  /* 0x000000040a087290 */ /* 0x000fe2000fffe03f */
[----:B------:R-:W-:-:S03]  /*3b80*/  ISETP.GT.U32.AND P0, PT, R7, 0x1, PT ;  /* 0x000000010700780c */ /* 0x000fc60003f04070 */
[----:B------:R-:W-:-:S04]  /*3b90*/  UIMAD.WIDE.U32 UR6, UR8, -0x55555555, URZ ;  /* 0xaaaaaaab080678a5 */ /* 0x000fc8000f8e003f */
[----:B------:R-:W-:-:S04]  /*3ba0*/  USHF.R.U32.HI UR6, URZ, 0x1, UR7 ;  /* 0x000000013f067899 */ /* 0x000fc80008011607 */
[----:B------:R-:W-:-:S04]  /*3bb0*/  UIMAD UR8, UR6, -0x3, UR8 ;  /* 0xfffffffd060878a4 */ /* 0x000fc8000f8e0208 */
[----:B------:R-:W-:-:S04]  /*3bc0*/  ULEA UR8, UR8, UR9, 0x3 ;  /* 0x0000000908087291 */ /* 0x000fc8000f8e183f */
[----:B------:R-:W-:-:S04]  /*3bd0*/  UIADD3 UR8, UR8, 0x18, URZ ;  /* 0x0000001808087890 */ /* 0x000fc8000fffe03f */
[----:B------:R-:W-:-:S09]  /*3be0*/  UPRMT UR8, URZ, 0x654, UR8 ;  /* 0x000006543f087896 */ /* 0x000fd20008000008 */
[----:B------:R-:W-:Y:S01]  /*3bf0*/  SYNCS.ARRIVE.TRANS64.RED.A1T0 RZ, [UR8], RZ ;  /* 0x000000ffffff79a7 */ /* 0x000fe20008100408 */
[----:B------:R-:W-:Y:S05]  /*3c00*/  @P0 BRA `(.L_x_32) ;  /* 0x0000000000040947 */ /* 0x000fea0003800000 */
[----:B------:R-:W-:Y:S01]  /*3c10*/  BPT.TRAP 0x1 ;  /* 0x000000040000795c */ /* 0x000fe20000300000 */
.L_x_32:
[----:B------:R-:W-:Y:S01]  /*3c20*/  SHF.L.U32 R16, R219, 0x1f, RZ ;  /* 0x0000001fdb107819 */ /* 0x000fe200000006ff */
[----:B------:R-:W-:Y:S01]  /*3c30*/  UIADD3 UR4, UR20, UR4, URZ ;  /* 0x0000000414047290 */ /* 0x000fe2000fffe03f */
[----:B------:R-:W1:Y:S01]  /*3c40*/  LDC R25, c[0x0][0x288] ;  /* 0x0000a200ff197b82 */ /* 0x000e620000000800 */
[----:B------:R-:W-:Y:S01]  /*3c50*/  UISETP.GE.U32.AND UP1, UPT, UR20, 0x3, UPT ;  /* 0x000000031400788c */ /* 0x000fe2000bf26070 */
[----:B------:R-:W-:Y:S01]  /*3c60*/  IMAD.SHL.U32 R14, R120, 0x2, RZ ;  /* 0x00000002780e7824 */ /* 0x000fe200078e00ff */
[----:B------:R-:W-:Y:S02]  /*3c70*/  UISETP.GT.U32.AND UP0, UPT, UR4, 0x2, UPT ;  /* 0x000000020400788c */ /* 0x000fe4000bf04070 */
[----:B------:R-:W-:Y:S02]  /*3c80*/  UIMAD.WIDE.U32 UR6, UR4, -0x55555555, URZ ;  /* 0xaaaaaaab040678a5 */ /* 0x000fe4000f8e003f */
[----:B------:R-:W-:Y:S01]  /*3c90*/  UISETP.LT.U32.AND UP0, UPT, UR20, 0x3, UP0 ;  /* 0x000000031400788c */ /* 0x000fe20008701070 */
[----:B------:R-:W2:Y:S01]  /*3ca0*/  SYNCS.PHASECHK.TRANS64.TRYWAIT P0, [UR11+0x8], R16 ;  /* 0x00000810ff0075a7 */ /* 0x000ea2000800014b */
[----:B------:R-:W-:Y:S01]  /*3cb0*/  USHF.R.U32.HI UR6, URZ, 0x1, UR7 ;  /* 0x000000013f067899 */ /* 0x000fe20008011607 */
[----:B0-----:R-:W-:Y:S01]  /*3cc0*/  SHF.R.S32.HI R15, RZ, 0x1f, R14 ;  /* 0x0000001fff0f7819 */ /* 0x001fe2000001140e */
[----:B------:R-:W-:-:S02]  /*3cd0*/  USEL UR8, URZ, 0x1, !UP0 ;  /* 0x000000013f087887 */ /* 0x000fc4000c000000 */
[----:B------:R-:W-:Y:S02]  /*3ce0*/  UIMAD UR4, UR6, -0x3, UR4 ;  /* 0xfffffffd060478a4 */ /* 0x000fe4000f8e0204 */
[----:B------:R-:W-:-:S04]  /*3cf0*/  ULOP3.LUT UR5, UR5, UR8, URZ, 0x3c, !UPT ;  /* 0x0000000805057292 */ /* 0x000fc8000f8e3c3f */
[----:B------:R-:W-:Y:S01]  /*3d00*/  @UP1 ULOP3.LUT UR5, UR5, 0x1, UR6, 0x78, !UPT ;  /* 0x0000000105051892 */ /* 0x000fe2000f8e7806 */
[----:B-12---:R-:W-:Y:S11]  /*3d10*/  @!P0 BRA `(.L_x_34) ;  /* 0x0000008000488947 */ /* 0x006ff60003800000 */
.L_x_255:
[----:B------:R-:W-:Y:S01]  /*3d20*/  IMAD.SHL.U32 R24, R6, 0x40, RZ ;  /* 0x0000004006187824 */ /* 0x000fe200078e00ff */
[----:B------:R-:W-:Y:S01]  /*3d30*/  ULDC UR8, c[0x0][0x284] ;  /* 0x0000a10000087ab9 */ /* 0x000fe20000000800 */
[----:B------:R-:W-:Y:S01]  /*3d40*/  IMAD R27, R5, 0xc0, RZ ;  /* 0x000000c0051b7824 */ /* 0x000fe200078e02ff */
[----:B------:R-:W-:Y:S01]  /*3d50*/  SHF.R.S32.HI R28, RZ, 0x1f, R4 ;  /* 0x0000001fff1c7819 */ /* 0x000fe20000011404 */
[----:B------:R-:W-:Y:S01]  /*3d60*/  ULDC.64 UR6, c[0x0][0x5d0] ;  /* 0x0001740000067ab9 */ /* 0x000fe20000000a00 */
[----:B------:R-:W-:Y:S01]  /*3d70*/  ISETP.GE.AND P0, PT, R24, UR8, PT ;  /* 0x0000000818007c0c */ /* 0x000fe2000bf06270 */
[----:B0-----:R-:W-:Y:S01]  /*3d80*/  IMAD.WIDE.U32 R16, R4, UR6, R14 ;  /* 0x0000000604107c25 */ /* 0x001fe2000f8e000e */
[----:B------:R-:W-:Y:S02]  /*3d90*/  SHF.R.S32.HI R26, RZ, 0x1f, R27 ;  /* 0x0000001fff1a7819 */ /* 0x000fe4000001141b */
[C---:B------:R-:W-:Y:S01]  /*3da0*/  ISETP.GE.OR P0, PT, R27.reuse, R25, P0 ;  /* 0x000000191b00720c */ /* 0x040fe20000706670 */
[----:B------:R-:W-:Y:S01]  /*3db0*/  IMAD R5, R28, UR6, RZ ;  /* 0x000000061c057c24 */ /* 0x000fe2000f8e02ff */
[----:B------:R-:W-:-:S03]  /*3dc0*/  IADD3 R18, P1, R27, R16, RZ ;  /* 0x000000101b127210 */ /* 0x000fc60007f3e0ff */
[----:B------:R-:W-:-:S05]  /*3dd0*/  IMAD R5, R4, UR7, R5 ;  /* 0x0000000704057c24 */ /* 0x000fca000f8e0205 */
[----:B------:R-:W-:-:S03]  /*3de0*/  IADD3.X R19, R26, R17, R5, P1, !PT ;  /* 0x000000111a137210 */ /* 0x000fc60000ffe405 */
[----:B------:R-:W-:Y:S05]  /*3df0*/  @P0 BRA `(.L_x_35) ;  /* 0x0000006800380947 */ /* 0x000fea0003800000 */
[----:B------:R-:W0:Y:S01]  /*3e00*/  LDC.64 R22, c[0x0][0x5c8] ;  /* 0x00017200ff167b82 */ /* 0x000e220000000a00 */
[----:B------:R-:W-:Y:S01]  /*3e10*/  IMAD.WIDE R16, R6, 0x40, R12 ;  /* 0x0000004006107825 */ /* 0x000fe200078e020c */
[----:B------:R-:W-:Y:S01]  /*3e20*/  ULDC.64 UR6, c[0x0][0x5c0] ;  /* 0x0001700000067ab9 */ /* 0x000fe20000000a00 */
[----:B------:R-:W-:Y:S02]  /*3e30*/  BSSY B0, `(.L_x_35) ;  /* 0x000068a000007945 */ /* 0x000fe40003800000 */
[----:B------:R-:W-:Y:S02]  /*3e40*/  IMAD R6, R120, -0x2, R25 ;  /* 0xfffffffe78067824 */ /* 0x000fe400078e0219 */
[----:B------:R-:W-:Y:S02]  /*3e50*/  IMAD.IADD R24, R121, 0x1, -R24 ;  /* 0x0000000179187824 */ /* 0x000fe400078e0a18 */
[----:B------:R-:W-:Y:S02]  /*3e60*/  IMAD.IADD R6, R6, 0x1, -R27 ;  /* 0x0000000106067824 */ /* 0x000fe400078e0a1b */
[----:B0-----:R-:W-:-:S02]  /*3e70*/  IMAD R5, R17, R22, RZ ;  /* 0x0000001611057224 */ /* 0x001fc400078e02ff */
[----:B------:R-:W-:-:S04]  /*3e80*/  IMAD.WIDE.U32 R18, R16, R22, R18 ;  /* 0x0000001610127225 */ /* 0x000fc800078e0012 */
[----:B------:R-:W-:Y:S01]  /*3e90*/  IMAD R21, R16, R23, R5 ;  /* 0x0000001710157224 */ /* 0x000fe200078e0205 */
[----:B------:R-:W-:Y:S02]  /*3ea0*/  LEA R5, P0, R22, R18, 0x3 ;  /* 0x0000001216057211 */ /* 0x000fe400078018ff */
[----:B------:R-:W-:Y:S01]  /*3eb0*/  IADD3 R20, P1, R18, UR6, RZ ;  /* 0x0000000612147c10 */ /* 0x000fe2000ff3e0ff */
[----:B------:R-:W-:Y:S01]  /*3ec0*/  IMAD.IADD R21, R19, 0x1, R21 ;  /* 0x0000000113157824 */ /* 0x000fe200078e0215 */
[----:B------:R-:W-:-:S04]  /*3ed0*/  IADD3 R18, P3, R5, UR6, RZ ;  /* 0x0000000605127c10 */ /* 0x000fc8000ff7e0ff */
[----:B------:R-:W-:Y:S02]  /*3ee0*/  LEA.HI.X R22, R22, R21, R23, 0x3, P0 ;  /* 0x0000001516167211 */ /* 0x000fe400000f1c17 */
[----:B-----5:R-:W-:Y:S02]  /*3ef0*/  FSETP.NEU.AND P0, PT, R10, RZ, PT ;  /* 0x000000ff0a00720b */ /* 0x020fe40003f0d000 */
[----:B------:R-:W-:Y:S02]  /*3f00*/  IADD3.X R21, R21, UR7, RZ, P1, !PT ;  /* 0x0000000715157c10 */ /* 0x000fe40008ffe4ff */
[----:B------:R-:W-:-:S09]  /*3f10*/  IADD3.X R19, R22, UR7, RZ, P3, !PT ;  /* 0x0000000716137c10 */ /* 0x000fd20009ffe4ff */
[----:B------:R-:W-:Y:S05]  /*3f20*/  @!P0 BRA `(.L_x_36) ;  /* 0x0000004c00e08947 */ /* 0x000fea0003800000 */
[----:B------:R-:W-:Y:S01]  /*3f30*/  ULDC.64 UR6, c[0x0][0x5b8] ;  /* 0x00016e0000067ab9 */ /* 0x000fe20000000a00 */
[----:B------:R-:W-:Y:S01]  /*3f40*/  ULDC.64 UR16, c[0x0][0x5a8] ;  /* 0x00016a0000107ab9 */ /* 0x000fe20000000a00 */
[----:B------:R-:W-:Y:S01]  /*3f50*/  IMAD.WIDE.U32 R14, R4, UR6, R14 ;  /* 0x00000006040e7c25 */ /* 0x000fe2000f8e000e */
[----:B------:R-:W-:Y:S01]  /*3f60*/  BSSY B1, `(.L_x_37) ;  /* 0x0000010000017945 */ /* 0x000fe20003800000 */
[----:B------:R-:W-:Y:S02]  /*3f70*/  PRMT R22, RZ, 0x7610, R22 ;  /* 0x00007610ff167816 */ /* 0x000fe40000000016 */
[----:B------:R-:W-:Y:S01]  /*3f80*/  IMAD R5, R28, UR6, RZ ;  /* 0x000000061c057c24 */ /* 0x000fe2000f8e02ff */
[----:B------:R-:W-:-:S03]  /*3f90*/  IADD3 R14, P0, R27, R14, RZ ;  /* 0x0000000e1b0e7210 */ /* 0x000fc60007f1e0ff */
[----:B------:R-:W-:Y:S01]  /*3fa0*/  IMAD R5, R4, UR7, R5 ;  /* 0x0000000704057c24 */ /* 0x000fe2000f8e0205 */
[----:B------:R-:W-:Y:S02]  /*3fb0*/  ULDC.64 UR6, c[0x0][0x5b0] ;  /* 0x00016c0000067ab9 */ /* 0x000fe40000000a00 */
[----:B------:R-:W-:Y:S02]  /*3fc0*/  IMAD R23, R17, UR6, RZ ;  /* 0x0000000611177c24 */ /* 0x000fe4000f8e02ff */
[----:B------:R-:W-:Y:S02]  /*3fd0*/  IADD3.X R15, R26, R15, R5, P0, !PT ;  /* 0x0000000f1a0f7210 */ /* 0x000fe400007fe405 */
[----:B------:R-:W-:Y:S01]  /*3fe0*/  ISETP.GE.AND P0, PT, R24, 0x1, PT ;  /* 0x000000011800780c */ /* 0x000fe20003f06270 */
[C---:B------:R-:W-:Y:S02]  /*3ff0*/  IMAD R23, R16.reuse, UR7, R23 ;  /* 0x0000000710177c24 */ /* 0x040fe4000f8e0217 */
[----:B------:R-:W-:Y:S01]  /*4000*/  IMAD.WIDE.U32 R4, R16, UR6, R14 ;  /* 0x0000000610047c25 */ /* 0x000fe2000f8e000e */
[----:B------:R-:W-:-:S02]  /*4010*/  ISETP.LT.OR P4, PT, R6, 0x1, !P0 ;  /* 0x000000010600780c */ /* 0x000fc40004781670 */
[----:B------:R-:W-:-:S04]  /*4020*/  IADD3 R4, P1, R4, UR16, RZ ;  /* 0x0000001004047c10 */ /* 0x000fc8000ff3e0ff */
[----:B------:R-:W-:-:S07]  /*4030*/  IADD3.X R5, R5, UR17, R23, P1, !PT ;  /* 0x0000001105057c10 */ /* 0x000fce0008ffe417 */
[----:B------:R-:W-:Y:S05]  /*4040*/  @P4 BRA `(.L_x_38) ;  /* 0x0000000000044947 */ /* 0x000fea0003800000 */
[----:B------:R0:W5:Y:S02]  /*4050*/  LDG.E.U8 R22, desc[UR14][R4.64] ;  /* 0x0000000e04167981 */ /* 0x000164000c1e1100 */
.L_x_38:
[----:B------:R-:W-:Y:S05]  /*4060*/  BSYNC B1 ;  /* 0x0000000000017941 */ /* 0x000fea0003800000 */
.L_x_37:
[----:B-----5:R-:W-:Y:S01]  /*4070*/  LOP3.LUT R22, R22, 0xff, RZ, 0xc0, !PT ;  /* 0x000000ff16167812 */ /* 0x020fe200078ec0ff */
[----:B------:R-:W-:Y:S01]  /*4080*/  BSSY B1, `(.L_x_39) ;  /* 0x000000b000017945 */ /* 0x000fe20003800000 */
[----:B------:R-:W-:Y:S02]  /*4090*/  ISETP.LT.OR P3, PT, R6, 0x2, !P0 ;  /* 0x000000020600780c */ /* 0x000fe40004761670 */
[----:B------:R-:W-:-:S05]  /*40a0*/  F2FP.F16.E4M3.UNPACK_B R22, R22 ;  /* 0x00000016ff16723e */ /* 0x000fca00020006ff */
[----:B------:R-:W-:-:S05]  /*40b0*/  HADD2.F32 R23, -RZ, R22.H0_H0 ;  /* 0x20000016ff177230 */ /* 0x000fca0000004100 */
[----:B------:R-:W-:-:S04]  /*40c0*/  FMUL R22, R23, R10 ;  /* 0x0000000a17167220 */ /* 0x000fc80000400000 */
[----:B------:R-:W-:-:S05]  /*40d0*/  FFMA R22, R217, R11, R22 ;  /* 0x0000000bd9167223 */ /* 0x000fca0000000016 */
[----:B------:R-:W-:Y:S02]  /*40e0*/  F2FP.SATFINITE.E4M3.F32.PACK_AB_MERGE_C R23, RZ, R22, RZ ;  /* 0x00000016ff17723e */ /* 0x000fe400048070ff */
[----:B------:R-:W-:-:S03]  /*40f0*/  PRMT R22, RZ, 0x7610, R22 ;  /* 0x00007610ff167816 */ /* 0x000fc60000000016 */
[----:B------:R1:W-:Y:S01]  /*4100*/  @!P4 STG.E.U8 desc[UR14][R20.64], R23 ;  /* 0x000000171400c986 */ /* 0x0003e2000c10110e */
[----:B------:R-:W-:Y:S05]  /*4110*/  @P3 BRA `(.L_x_40) ;  /* 0x0000000000043947 */ /* 0x000fea0003800000 */
[----:B------:R2:W5:Y:S02]  /*4120*/  LDG.E.U8 R22, desc[UR14][R4.64+0x1] ;  /* 0x0000010e04167981 */ /* 0x000564000c1e1100 */
.L_x_40:
[----:B------:R-:W-:Y:S05]  /*4130*/  BSYNC B1 ;  /* 0x0000000000017941 */ /* 0x000fea0003800000 */
.L_x_39:
[----:B-----5:R-:W-:Y:S01]  /*4140*/  LOP3.LUT R22, R22, 0xff, RZ, 0xc0, !PT ;  /* 0x000000ff16167812 */ /* 0x020fe200078ec0ff */
[----:B------:R-:W-:Y:S01]  /*4150*/  BSSY B1, `(.L_x_41) ;  /* 0x0000013000017945 */ /* 0x000fe20003800000 */
[----:B------:R-:W-:Y:S02]  /*4160*/  IADD3 R25, P1, R16, 0x8, RZ ;  /* 0x0000000810197810 */ /* 0x000fe40007f3e0ff */
[----:B------:R-:W-:-:S03]  /*4170*/  F2FP.F16.E4M3.UNPACK_B R22, R22 ;  /* 0x00000016ff16723e */ /* 0x000fc600020006ff */
[----:B------:R-:W-:Y:S01]  /*4180*/  IMAD.X R16, RZ, RZ, R17, P1 ;  /* 0x000000ffff107224 */ /* 0x000fe200008e0611 */
[----:B------:R-:W-:Y:S01]  /*4190*/  ISETP.GE.AND P1, PT, R24, 0x9, PT ;  /* 0x000000091800780c */ /* 0x000fe20003f26270 */
[----:B-1----:R-:W-:Y:S02]  /*41a0*/  HADD2.F32 R23, -RZ, R22.H0_H0 ;  /* 0x20000016ff177230 */ /* 0x002fe40000004100 */
[----:B------:R-:W-:Y:S01]  /*41b0*/  IMAD R16, R16, UR6, RZ ;  /* 0x0000000610107c24 */ /* 0x000fe2000f8e02ff */
[----:B------:R-:W-:Y:S01]  /*41c0*/  ISETP.LT.OR P5, PT, R6, 0x1, !P1 ;  /* 0x000000010600780c */ /* 0x000fe20004fa1670 */
[----:B------:R-:W-:-:S04]  /*41d0*/  IMAD.WIDE.U32 R14, R25, UR6, R14 ;  /* 0x00000006190e7c25 */ /* 0x000fc8000f8e000e */
[----:B------:R-:W-:Y:S01]  /*41e0*/  FMUL R23, R23, R10 ;  /* 0x0000000a17177220 */ /* 0x000fe20000400000 */
[----:B------:R-:W-:-:S03]  /*41f0*/  IMAD R25, R25, UR7, R16 ;  /* 0x0000000719197c24 */ /* 0x000fc6000f8e0210 */
[----:B------:R-:W-:Y:S01]  /*4200*/  FFMA R23, R216, R11, R23 ;  /* 0x0000000bd8177223 */ /* 0x000fe20000000017 */
[----:B------:R-:W-:Y:S02]  /*4210*/  IADD3 R14, P4, R14, UR16, RZ ;  /* 0x000000100e0e7c10 */ /* 0x000fe4000ff9e0ff */
[----:B------:R-:W-:Y:S02]  /*4220*/  PRMT R16, RZ, 0x7610, R16 ;  /* 0x00007610ff107816 */ /* 0x000fe40000000010 */
[----:B------:R-:W-:Y:S02]  /*4230*/  F2FP.SATFINITE.E4M3.F32.PACK_AB_MERGE_C R23, RZ, R23, RZ ;  /* 0x00000017ff17723e */ /* 0x000fe400048070ff */
[----:B------:R-:W-:-:S03]  /*4240*/  IADD3.X R15, R15, UR17, R25, P4, !PT ;  /* 0x000000110f0f7c10 */ /* 0x000fc6000a7fe419 */
[----:B------:R1:W-:Y:S01]  /*4250*/  @!P3 STG.E.U8 desc[UR14][R20.64+0x1], R23 ;  /* 0x000001171400b986 */ /* 0x0003e2000c10110e */
[----:B------:R-:W-:Y:S05]  /*4260*/  @P5 BRA `(.L_x_42) ;  /* 0x0000000000045947 */ /* 0x000fea0003800000 */
[----:B------:R3:W5:Y:S02]  /*4270*/  LDG.E.U8 R16, desc[UR14][R14.64] ;  /* 0x0000000e0e107981 */ /* 0x000764000c1e1100 */
.L_x_42:
[----:B------:R-:W-:Y:S05]  /*4280*/  BSYNC B1 ;  /* 0x0000000000017941 */ /* 0x000fea0003800000 */
.L_x_41:
        /* <DEDUP_REMOVED lines=12> */
.L_x_44:
[----:B------:R-:W-:Y:S05]  /*4350*/  BSYNC B1 ;  /* 0x0000000000017941 */ /* 0x000fea0003800000 */
.L_x_43:
[----:B-----5:R-:W-:Y:S01]  /*4360*/  LOP3.LUT R16, R16, 0xff, RZ, 0xc0, !PT ;  /* 0x000000ff10107812 */ /* 0x020fe200078ec0ff */
[----:B------:R-:W-:Y:S01]  /*4370*/  BSSY B1, `(.L_x_45) ;  /* 0x000000b000017945 */ /* 0x000fe20003800000 */
[----:B------:R-:W-:Y:S02]  /*4380*/  ISETP.LT.OR P4, PT, R6, 0x9, !P0 ;  /* 0x000000090600780c */ /* 0x000fe40004781670 */
[----:B------:R-:W-:-:S05]  /*4390*/  F2FP.F16.E4M3.UNPACK_B R16, R16 ;  /* 0x00000010ff10723e */ /* 0x000fca00020006ff */
[----:B----4-:R-:W-:Y:S01]  /*43a0*/  HADD2.F32 R17, -RZ, R16.H0_H0 ;  /* 0x20000010ff117230 */ /* 0x010fe20000004100 */
[----:B------:R-:W-:-:S04]  /*43b0*/  PRMT R16, RZ, 0x7610, R16 ;  /* 0x00007610ff107816 */ /* 0x000fc80000000010 */
[----:B------:R-:W-:-:S04]  /*43c0*/  FMUL R17, R17, R10 ;  /* 0x0000000a11117220 */ /* 0x000fc80000400000 */
[----:B------:R-:W-:-:S05]  /*43d0*/  FFMA R17, R214, R11, R17 ;  /* 0x0000000bd6117223 */ /* 0x000fca0000000011 */
[----:B------:R-:W-:-:S05]  /*43e0*/  F2FP.SATFINITE.E4M3.F32.PACK_AB_MERGE_C R17, RZ, R17, RZ ;  /* 0x00000011ff11723e */ /* 0x000fca00048070ff */
[----:B------:R4:W-:Y:S01]  /*43f0*/  @!P3 STG.E.U8 desc[UR14][R18.64+0x1], R17 ;  /* 0x000001111200b986 */ /* 0x0009e2000c10110e */
[----:B------:R-:W-:Y:S05]  /*4400*/  @P4 BRA `(.L_x_46) ;  /* 0x0000000000044947 */ /* 0x000fea0003800000 */
[----:B------:R0:W5:Y:S02]  /*4410*/  LDG.E.U8 R16, desc[UR14][R4.64+0x8] ;  /* 0x0000080e04107981 */ /* 0x000164000c1e1100 */
.L_x_46:
[----:B------:R-:W-:Y:S05]  /*4420*/  BSYNC B1 ;  /* 0x0000000000017941 */ /* 0x000fea0003800000 */
.L_x_45:
[----:B-----5:R-:W-:Y:S01]  /*4430*/  LOP3.LUT R16, R16, 0xff, RZ, 0xc0, !PT ;  /* 0x000000ff10107812 */ /* 0x020fe200078ec0ff */
[----:B------:R-:W-:Y:S01]  /*4440*/  BSSY B1, `(.L_x_47) ;  /* 0x000000b000017945 */ /* 0x000fe20003800000 */
[----:B------:R-:W-:Y:S02]  /*4450*/  ISETP.LT.OR P3, PT, R6, 0xa, !P0 ;  /* 0x0000000a0600780c */ /* 0x000fe40004761670 */
[----:B------:R-:W-:-:S05]  /*4460*/  F2FP.F16.E4M3.UNPACK_B R16, R16 ;  /* 0x00000010ff10723e */ /* 0x000fca00020006ff */
[----:B----4-:R-:W-:-:S05]  /*4470*/  HADD2.F32 R17, -RZ, R16.H0_H0 ;  /* 0x20000010ff117230 */ /* 0x010fca0000004100 */
[----:B------:R-:W-:-:S04]  /*4480*/  FMUL R16, R17, R10 ;  /* 0x0000000a11107220 */ /* 0x000fc80000400000 */
[----:B------:R-:W-:-:S05]  /*4490*/  FFMA R16, R213, R11, R16 ;  /* 0x0000000bd5107223 */ /* 0x000fca0000000010 */
[----:B------:R-:W-:Y:S02]  /*44a0*/  F2FP.SATFINITE.E4M3.F32.PACK_AB_MERGE_C R17, RZ, R16, RZ ;  /* 0x00000010ff11723e */ /* 0x000fe400048070ff */
[----:B------:R-:W-:-:S03]  /*44b0*/  PRMT R16, RZ, 0x7610, R16 ;  /* 0x00007610ff107816 */ /* 0x000fc60000000010 */
[----:B------:R4:W-:Y:S01]  /*44c0*/  @!P4 STG.E.U8 desc[UR14][R20.64+0x8], R17 ;  /* 0x000008111400c986 */ /* 0x0009e2000c10110e */
[----:B------:R-:W-:Y:S05]  /*44d0*/  @P3 BRA `(.L_x_48) ;  /* 0x0000000000043947 */ /* 0x000fea0003800000 */
[----:B------:R0:W5:Y:S02]  /*44e0*/  LDG.E.U8 R16, desc[UR14][R4.64+0x9] ;  /* 0x0000090e04107981 */ /* 0x000164000c1e1100 */
.L_x_48:
[----:B------:R-:W-:Y:S05]  /*44f0*/  BSYNC B1 ;  /* 0x0000000000017941 */ /* 0x000fea0003800000 */
.L_x_47:
        /* <DEDUP_REMOVED lines=12> */
.L_x_50:
[----:B------:R-:W-:Y:S05]  /*45c0*/  BSYNC B1 ;  /* 0x0000000000017941 */ /* 0x000fea0003800000 */
.L_x_49:
        /* <DEDUP_REMOVED lines=12> */
.L_x_52:
[----:B------:R-:W-:Y:S05]  /*4690*/  BSYNC B1 ;  /* 0x0000000000017941 */ /* 0x000fea0003800000 */
.L_x_51:
        /* <DEDUP_REMOVED lines=12> */
.L_x_54:
[----:B------:R-:W-:Y:S05]  /*4760*/  BSYNC B1 ;  /* 0x0000000000017941 */ /* 0x000fea0003800000 */
.L_x_53:
        /* <DEDUP_REMOVED lines=12> */
.L_x_56:
[----:B------:R-:W-:Y:S05]  /*4830*/  BSYNC B1 ;  /* 0x0000000000017941 */ /* 0x000fea0003800000 */
.L_x_55:
        /* <DEDUP_REMOVED lines=12> */
.L_x_58:
[----:B------:R-:W-:Y:S05]  /*4900*/  BSYNC B1 ;  /* 0x0000000000017941 */ /* 0x000fea0003800000 */
.L_x_57:
        /* <DEDUP_REMOVED lines=12> */
.L_x_60:
[----:B------:R-:W-:Y:S05]  /*49d0*/  BSYNC B1 ;  /* 0x0000000000017941 */ /* 0x000fea0003800000 */
.L_x_59:
        /* <DEDUP_REMOVED lines=12> */
.L_x_62:
[----:B------:R-:W-:Y:S05]  /*4aa0*/  BSYNC B1 ;  /* 0x0000000000017941 */ /* 0x000fea0003800000 */
.L_x_61:
        /* <DEDUP_REMOVED lines=12> */
.L_x_64:
[----:B------:R-:W-:Y:S05]  /*4b70*/  BSYNC B1 ;  /* 0x0000000000017941 */ /* 0x000fea0003800000 */
.L_x_63:
        /* <DEDUP_REMOVED lines=12> */
.L_x_66:
[----:B------:R-:W-:Y:S05]  /*4c40*/  BSYNC B1 ;  /* 0x0000000000017941 */ /* 0x000fea0003800000 */
.L_x_65:
        /* <DEDUP_REMOVED lines=12> */
.L_x_68:
[----:B------:R-:W-:Y:S05]  /*4d10*/  BSYNC B1 ;  /* 0x0000000000017941 */ /* 0x000fea0003800000 */
.L_x_67:
        /* <DEDUP_REMOVED lines=12> */
.L_x_70:
[----:B------:R-:W-:Y:S05]  /*4de0*/  BSYNC B1 ;  /* 0x0000000000017941 */ /* 0x000fea0003800000 */
.L_x_69:
        /* <DEDUP_REMOVED lines=12> */
.L_x_72:
[----:B------:R-:W-:Y:S05]  /*4eb0*/  BSYNC B1 ;  /* 0x0000000000017941 */ /* 0x000fea0003800000 */
.L_x_71:
        /* <DEDUP_REMOVED lines=12> */
.L_x_74:
[----:B------:R-:W-:Y:S05]  /*4f80*/  BSYNC B1 ;  /* 0x0000000000017941 */ /* 0x000fea0003800000 */
.L_x_73:
        /* <DEDUP_REMOVED lines=12> */
.L_x_76:
[----:B------:R-:W-:Y:S05]  /*5050*/  BSYNC B1 ;  /* 0x0000000000017941 */ /* 0x000fea0003800000 */
.L_x_75:
        /* <DEDUP_REMOVED lines=12> */
.L_x_78:
[----:B------:R-:W-:Y:S05]  /*5120*/  BSYNC B1 ;  /* 0x0000000000017941 */ /* 0x000fea0003800000 */
.L_x_77:
        /* <DEDUP_REMOVED lines=12> */
.L_x_80:
[----:B------:R-:W-:Y:S05]  /*51f0*/  BSYNC B1 ;  /* 0x0000000000017941 */ /* 0x000fea0003800000 */
.L_x_79:
        /* <DEDUP_REMOVED lines=12> */
.L_x_82:
[----:B------:R-:W-:Y:S05]  /*52c0*/  BSYNC B1 ;  /* 0x0000000000017941 */ /* 0x000fea0003800000 */
.L_x_81:
        /* <DEDUP_REMOVED lines=12> */
.L_x_84:
[----:B------:R-:W-:Y:S05]  /*5390*/  BSYNC B1 ;  /* 0x0000000000017941 */ /* 0x000fea0003800000 */
.L_x_83:
        /* <DEDUP_REMOVED lines=12> */
.L_x_86:
[----:B------:R-:W-:Y:S05]  /*5460*/  BSYNC B1 ;  /* 0x0000000000017941 */ /* 0x000fea0003800000 */
.L_x_85:
        /* <DEDUP_REMOVED lines=12> */
.L_x_88:
[----:B------:R-:W-:Y:S05]  /*5530*/  BSYNC B1 ;  /* 0x0000000000017941 */ /* 0x000fea0003800000 */
.L_x_87:
        /* <DEDUP_REMOVED lines=12> */
.L_x_90:
[----:B------:R-:W-:Y:S05]  /*5600*/  BSYNC B1 ;  /* 0x0000000000017941 */ /* 0x000fea0003800000 */
.L_x_89:
        /* <DEDUP_REMOVED lines=12> */
.L_x_92:
[----:B------:R-:W-:Y:S05]  /*56d0*/  BSYNC B1 ;  /* 0x0000000000017941 */ /* 0x000fea0003800000 */
.L_x_91:
        /* <DEDUP_REMOVED lines=12> */
.L_x_94:
[----:B------:R-:W-:Y:S05]  /*57a0*/  BSYNC B1 ;  /* 0x0000000000017941 */ /* 0x000fea0003800000 */
.L_x_93:
        /* <DEDUP_REMOVED lines=12> */
.L_x_96:
[----:B------:R-:W-:Y:S05]  /*5870*/  BSYNC B1 ;  /* 0x0000000000017941 */ /* 0x000fea0003800000 */
.L_x_95:
        /* <DEDUP_REMOVED lines=12> */
.L_x_98:
[----:B------:R-:W-:Y:S05]  /*5940*/  BSYNC B1 ;  /* 0x0000000000017941 */ /* 0x000fea0003800000 */
.L_x_97:
        /* <DEDUP_REMOVED lines=12> */
.L_x_100:
[----:B------:R-:W-:Y:S05]  /*5a10*/  BSYNC B1 ;  /* 0x0000000000017941 */ /* 0x000fea0003800000 */
.L_x_99:
        /* <DEDUP_REMOVED lines=12> */
.L_x_102:
[----:B------:R-:W-:Y:S05]  /*5ae0*/  BSYNC B1 ;  /* 0x0000000000017941 */ /* 0x000fea0003800000 */
.L_x_101:
        /* <DEDUP_REMOVED lines=12> */
.L_x_104:
[----:B------:R-:W-:Y:S05]  /*5bb0*/  BSYNC B1 ;  /* 0x0000000000017941 */ /* 0x000fea0003800000 */
.L_x_103:
        /* <DEDUP_REMOVED lines=12> */
.L_x_106:
[----:B------:R-:W-:Y:S05]  /*5c80*/  BSYNC B1 ;  /* 0x0000000000017941 */ /* 0x000fea0003800000 */
.L_x_105:
        /* <DEDUP_REMOVED lines=12> */
.L_x_108:
[----:B------:R-:W-:Y:S05]  /*5d50*/  BSYNC B1 ;  /* 0x0000000000017941 */ /* 0x000fea0003800000 */
.L_x_107:
        /* <DEDUP_REMOVED lines=12> */
.L_x_110:
[----:B------:R-:W-:Y:S05]  /*5e20*/  BSYNC B1 ;  /* 0x0000000000017941 */ /* 0x000fea0003800000 */
.L_x_109:
        /* <DEDUP_REMOVED lines=12> */
.L_x_112:
[----:B------:R-:W-:Y:S05]  /*5ef0*/  BSYNC B1 ;  /* 0x0000000000017941 */ /* 0x000fea0003800000 */
.L_x_111:
        /* <DEDUP_REMOVED lines=12> */
.L_x_114:
[----:B------:R-:W-:Y:S05]  /*5fc0*/  BSYNC B1 ;  /* 0x0000000000017941 */ /* 0x000fea0003800000 */
.L_x_113:
        /* <DEDUP_REMOVED lines=12> */
.L_x_116:
[----:B------:R-:W-:Y:S05]  /*6090*/  BSYNC B1 ;  /* 0x0000000000017941 */ /* 0x000fea0003800000 */
.L_x_115:
        /* <DEDUP_REMOVED lines=12> */
.L_x_118:
[----:B------:R-:W-:Y:S05]  /*6160*/  BSYNC B1 ;  /* 0x0000000000017941 */ /* 0x000fea0003800000 */
.L_x_117:
        /* <DEDUP_REMOVED lines=12> */
.L_x_120:
[----:B------:R-:W-:Y:S05]  /*6230*/  BSYNC B1 ;  /* 0x0000000000017941 */ /* 0x000fea0003800000 */
.L_x_119:
        /* <DEDUP_REMOVED lines=12> */
.L_x_122:
[----:B------:R-:W-:Y:S05]  /*6300*/  BSYNC B1 ;  /* 0x0000000000017941 */ /* 0x000fea0003800000 */
.L_x_121:
        /* <DEDUP_REMOVED lines=12> */
.L_x_124:
[----:B------:R-:W-:Y:S05]  /*63d0*/  BSYNC B1 ;  /* 0x0000000000017941 */ /* 0x000fea0003800000 */
.L_x_123:
        /* <DEDUP_REMOVED lines=12> */
.L_x_126:
[----:B------:R-:W-:Y:S05]  /*64a0*/  BSYNC B1 ;  /* 0x0000000000017941 */ /* 0x000fea0003800000 */
.L_x_125:
        /* <DEDUP_REMOVED lines=12> */
.L_x_128:
[----:B------:R-:W-:Y:S05]  /*6570*/  BSYNC B1 ;  /* 0x0000000000017941 */ /* 0x000fea0003800000 */
.L_x_127:
        /* <DEDUP_REMOVED lines=12> */
.L_x_130:
[----:B------:R-:W-:Y:S05]  /*6640*/  BSYNC B1 ;  /* 0x0000000000017941 */ /* 0x000fea0003800000 */
.L_x_129:
        /* <DEDUP_REMOVED lines=12> */
.L_x_132:
[----:B------:R-:W-:Y:S05]  /*6710*/  BSYNC B1 ;  /* 0x0000000000017941 */ /* 0x000fea0003800000 */
.L_x_131:
        /* <DEDUP_REMOVED lines=12> */
.L_x_134:
[----:B------:R-:W-:Y:S05]  /*67e0*/  BSYNC B1 ;  /* 0x0000000000017941 */ /* 0x000fea0003800000 */
.L_x_133:
        /* <DEDUP_REMOVED lines=12> */
.L_x_136:
[----:B------:R-:W-:Y:S05]  /*68b0*/  BSYNC B1 ;  /* 0x0000000000017941 */ /* 0x000fea0003800000 */
.L_x_135:
        /* <DEDUP_REMOVED lines=12> */
.L_x_138:
[----:B------:R-:W-:Y:S05]  /*6980*/  BSYNC B1 ;  /* 0x0000000000017941 */ /* 0x000fea0003800000 */
.L_x_137:
        /* <DEDUP_REMOVED lines=12> */
.L_x_140:
[----:B------:R-:W-:Y:S05]  /*6a50*/  BSYNC B1 ;  /* 0x0000000000017941 */ /* 0x000fea0003800000 */
.L_x_139:
        /* <DEDUP_REMOVED lines=12> */
.L_x_142:
[----:B------:R-:W-:Y:S05]  /*6b20*/  BSYNC B1 ;  /* 0x0000000000017941 */ /* 0x000fea0003800000 */
.L_x_141:
        /* <DEDUP_REMOVED lines=12> */
.L_x_144:
[----:B------:R-:W-:Y:S05]  /*6bf0*/  BSYNC B1 ;  /* 0x0000000000017941 */ /* 0x000fea0003800000 */
.L_x_143:
        /* <DEDUP_REMOVED lines=12> */
.L_x_146:
[----:B------:R-:W-:Y:S05]  /*6cc0*/  BSYNC B1 ;  /* 0x0000000000017941 */ /* 0x000fea0003800000 */
.L_x_145:
        /* <DEDUP_REMOVED lines=12> */
.L_x_148:
[----:B------:R-:W-:Y:S05]  /*6d90*/  BSYNC B1 ;  /* 0x0000000000017941 */ /* 0x000fea0003800000 */
.L_x_147:
        /* <DEDUP_REMOVED lines=12> */
.L_x_150:
[----:B------:R-:W-:Y:S05]  /*6e60*/  BSYNC B1 ;  /* 0x0000000000017941 */ /* 0x000fea0003800000 */
.L_x_149:
        /* <DEDUP_REMOVED lines=12> */
.L_x_152:
[----:B------:R-:W-:Y:S05]  /*6f30*/  BSYNC B1 ;  /* 0x0000000000017941 */ /* 0x000fea0003800000 */
.L_x_151:
        /* <DEDUP_REMOVED lines=12> */
.L_x_154:
[----:B------:R-:W-:Y:S05]  /*7000*/  BSYNC B1 ;  /* 0x0000000000017941 */ /* 0x000fea0003800000 */
.L_x_153:
        /* <DEDUP_REMOVED lines=12> */
.L_x_156:
[----:B------:R-:W-:Y:S05]  /*70d0*/  BSYNC B1 ;  /* 0x0000000000017941 */ /* 0x000fea0003800000 */
.L_x_155:
        /* <DEDUP_REMOVED lines=12> */
.L_x_158:
[----:B------:R-:W-:Y:S05]  /*71a0*/  BSYNC B1 ;  /* 0x0000000000017941 */ /* 0x000fea0003800000 */
.L_x_157:
        /* <DEDUP_REMOVED lines=12> */
.L_x_160:
[----:B------:R-:W-:Y:S05]  /*7270*/  BSYNC B1 ;  /* 0x0000000000017941 */ /* 0x000fea0003800000 */
.L_x_159:
        /* <DEDUP_REMOVED lines=12> */
.L_x_162:
[----:B------:R-:W-:Y:S05]  /*7340*/  BSYNC B1 ;  /* 0x0000000000017941 */ /* 0x000fea0003800000 */
.L_x_161:
        /* <DEDUP_REMOVED lines=12> */
.L_x_164:
[----:B------:R-:W-:Y:S05]  /*7410*/  BSYNC B1 ;  /* 0x0000000000017941 */ /* 0x000fea0003800000 */
.L_x_163:
        /* <DEDUP_REMOVED lines=12> */
.L_x_166:
[----:B------:R-:W-:Y:S05]  /*74e0*/  BSYNC B1 ;  /* 0x0000000000017941 */ /* 0x000fea0003800000 */
.L_x_165:
        /* <DEDUP_REMOVED lines=12> */
.L_x_168:
[----:B------:R-:W-:Y:S05]  /*75b0*/  BSYNC B1 ;  /* 0x0000000000017941 */ /* 0x000fea0003800000 */
.L_x_167:
        /* <DEDUP_REMOVED lines=12> */
.L_x_170:
[----:B------:R-:W-:Y:S05]  /*7680*/  BSYNC B1 ;  /* 0x0000000000017941 */ /* 0x000fea0003800000 */
.L_x_169:
        /* <DEDUP_REMOVED lines=12> */
.L_x_172:
[----:B------:R-:W-:Y:S05]  /*7750*/  BSYNC B1 ;  /* 0x0000000000017941 */ /* 0x000fea0003800000 */
.L_x_171:
        /* <DEDUP_REMOVED lines=12> */
.L_x_174:
[----:B------:R-:W-:Y:S05]  /*7820*/  BSYNC B1 ;  /* 0x0000000000017941 */ /* 0x000fea0003800000 */
.L_x_173:
        /* <DEDUP_REMOVED lines=12> */
.L_x_176:
[----:B------:R-:W-:Y:S05]  /*78f0*/  BSYNC B1 ;  /* 0x0000000000017941 */ /* 0x000fea0003800000 */
.L_x_175:
        /* <DEDUP_REMOVED lines=12> */
.L_x_178:
[----:B------:R-:W-:Y:S05]  /*79c0*/  BSYNC B1 ;  /* 0x0000000000017941 */ /* 0x000fea0003800000 */
.L_x_177:
        /* <DEDUP_REMOVED lines=12> */
.L_x_180:
[----:B------:R-:W-:Y:S05]  /*7a90*/  BSYNC B1 ;  /* 0x0000000000017941 */ /* 0x000fea0003800000 */
.L_x_179:
        /* <DEDUP_REMOVED lines=12> */
.L_x_182:
[----:B------:R-:W-:Y:S05]  /*7b60*/  BSYNC B1 ;  /* 0x0000000000017941 */ /* 0x000fea0003800000 */
.L_x_181:
        /* <DEDUP_REMOVED lines=12> */
.L_x_184:
[----:B------:R-:W-:Y:S05]  /*7c30*/  BSYNC B1 ;  /* 0x0000000000017941 */ /* 0x000fea0003800000 */
.L_x_183:
        /* <DEDUP_REMOVED lines=12> */
.L_x_186:
[----:B------:R-:W-:Y:S05]  /*7d00*/  BSYNC B1 ;  /* 0x0000000000017941 */ /* 0x000fea0003800000 */
.L_x_185:
        /* <DEDUP_REMOVED lines=12> */
.L_x_188:
[----:B------:R-:W-:Y:S05]  /*7dd0*/  BSYNC B1 ;  /* 0x0000000000017941 */ /* 0x000fea0003800000 */
.L_x_187:
        /* <DEDUP_REMOVED lines=12> */
.L_x_190:
[----:B------:R-:W-:Y:S05]  /*7ea0*/  BSYNC B1 ;  /* 0x0000000000017941 */ /* 0x000fea0003800000 */
.L_x_189:
        /* <DEDUP_REMOVED lines=12> */
.L_x_192:
[----:B------:R-:W-:Y:S05]  /*7f70*/  BSYNC B1 ;  /* 0x0000000000017941 */ /* 0x000fea0003800000 */
.L_x_191:
        /* <DEDUP_REMOVED lines=12> */
.L_x_194:
[----:B------:R-:W-:Y:S05]  /*8040*/  BSYNC B1 ;  /* 0x0000000000017941 */ /* 0x000fea0003800000 */
.L_x_193:
        /* <DEDUP_REMOVED lines=12> */
.L_x_196:
[----:B------:R-:W-:Y:S05]  /*8110*/  BSYNC B1 ;  /* 0x0000000000017941 */ /* 0x000fea0003800000 */
.L_x_195:
        /* <DEDUP_REMOVED lines=12> */
.L_x_198:
[----:B------:R-:W-:Y:S05]  /*81e0*/  BSYNC B1 ;  /* 0x0000000000017941 */ /* 0x000fea0003800000 */
.L_x_197:
        /* <DEDUP_REMOVED lines=12> */
.L_x_200:
[----:B------:R-:W-:Y:S05]  /*82b0*/  BSYNC B1 ;  /* 0x0000000000017941 */ /* 0x000fea0003800000 */
.L_x_199:
        /* <DEDUP_REMOVED lines=12> */
.L_x_202:
[----:B------:R-:W-:Y:S05]  /*8380*/  BSYNC B1 ;  /* 0x0000000000017941 */ /* 0x000fea0003800000 */
.L_x_201:
        /* <DEDUP_REMOVED lines=12> */
.L_x_204:
[----:B------:R-:W-:Y:S05]  /*8450*/  BSYNC B1 ;  /* 0x0000000000017941 */ /* 0x000fea0003800000 */
.L_x_203:
        /* <DEDUP_REMOVED lines=12> */
.L_x_206:
[----:B------:R-:W-:Y:S05]  /*8520*/  BSYNC B1 ;  /* 0x0000000000017941 */ /* 0x000fea0003800000 */
.L_x_205:
        /* <DEDUP_REMOVED lines=12> */
.L_x_208:
[----:B------:R-:W-:Y:S05]  /*85f0*/  BSYNC B1 ;  /* 0x0000000000017941 */ /* 0x000fea0003800000 */
.L_x_207:
        /* <DEDUP_REMOVED lines=12> */
.L_x_210:
[----:B------:R-:W-:Y:S05]  /*86c0*/  BSYNC B1 ;  /* 0x0000000000017941 */ /* 0x000fea0003800000 */
.L_x_209:
        /* <DEDUP_REMOVED lines=12> */
.L_x_212:
[----:B------:R-:W-:Y:S05]  /*8790*/  BSYNC B1 ;  /* 0x0000000000017941 */ /* 0x000fea0003800000 */
.L_x_211:
        /* <DEDUP_REMOVED lines=12> */
.L_x_214:
[----:B------:R-:W-:Y:S05]  /*8860*/  BSYNC B1 ;  /* 0x0000000000017941 */ /* 0x000fea0003800000 */
.L_x_213:
        /* <DEDUP_REMOVED lines=12> */
.L_x_216:
[----:B------:R-:W-:Y:S05]  /*8930*/  BSYNC B1 ;  /* 0x0000000000017941 */ /* 0x000fea0003800000 */
.L_x_215:
        /* <DEDUP_REMOVED lines=12> */
.L_x_218:
[----:B------:R-:W-:Y:S05]  /*8a00*/  BSYNC B1 ;  /* 0x0000000000017941 */ /* 0x000fea0003800000 */
.L_x_217:
        /* <DEDUP_REMOVED lines=12> */
.L_x_220:
[----:B------:R-:W-:Y:S05]  /*8ad0*/  BSYNC B1 ;  /* 0x0000000000017941 */ /* 0x000fea0003800000 */
.L_x_219:
        /* <DEDUP_REMOVED lines=12> */
.L_x_222:
[----:B------:R-:W-:Y:S05]  /*8ba0*/  BSYNC B1 ;  /* 0x0000000000017941 */ /* 0x000fea0003800000 */
.L_x_221:
        /* <DEDUP_REMOVED lines=12> */
.L_x_224:
[----:B------:R-:W-:Y:S05]  /*8c70*/  BSYNC B1 ;  /* 0x0000000000017941 */ /* 0x000fea0003800000 */
.L_x_223:
[----:B-----5:R-:W-:Y:S01]  /*8c80*/  LOP3.LUT R16, R16, 0xff, RZ, 0xc0, !PT ;  /* 0x000000ff10107812 */ /* 0x020fe200078ec0ff */
[----:B------:R-:W-:Y:S01]  /*8c90*/  BSSY B1, `(.L_x_225) ;  /* 0x000000b000017945 */ /* 0x000fe20003800000 */
[----:B------:R-:W-:Y:S02]  /*8ca0*/  ISETP.LT.OR P3, PT, R6, 0xb9, !P1 ;  /* 0x000000b90600780c */ /* 0x000fe40004f61670 */
[----:B------:R-:W-:Y:S02]  /*8cb0*/  F2FP.F16.E4M3.UNPACK_B R16, R16 ;  /* 0x00000010ff10723e */ /* 0x000fe400020006ff */
[----:B0-2---:R-:W-:-:S03]  /*8cc0*/  PRMT R4, RZ, 0x7610, R4 ;  /* 0x00007610ff047816 */ /* 0x005fc60000000004 */
[----:B------:R-:W-:-:S05]  /*8cd0*/  HADD2.F32 R5, -RZ, R16.H0_H0 ;  /* 0x20000010ff057230 */ /* 0x000fca0000004100 */
[----:B------:R-:W-:-:S04]  /*8ce0*/  FMUL R5, R5, R10 ;  /* 0x0000000a05057220 */ /* 0x000fc80000400000 */
[----:B------:R-:W-:-:S05]  /*8cf0*/  FFMA R5, R124, R11, R5 ;  /* 0x0000000b7c057223 */ /* 0x000fca0000000005 */
[----:B------:R-:W-:-:S05]  /*8d00*/  F2FP.SATFINITE.E4M3.F32.PACK_AB_MERGE_C R5, RZ, R5, RZ ;  /* 0x00000005ff05723e */ /* 0x000fca00048070ff */
[----:B------:R0:W-:Y:S01]  /*8d10*/  @!P0 STG.E.U8 desc[UR14][R20.64+0xb9], R5 ;  /* 0x0000b90514008986 */ /* 0x0001e2000c10110e */
[----:B------:R-:W-:Y:S05]  /*8d20*/  @P3 BRA `(.L_x_226) ;  /* 0x0000000000043947 */ /* 0x000fea0003800000 */
[----:B------:R2:W5:Y:S02]  /*8d30*/  LDG.E.U8 R4, desc[UR14][R14.64+0xb8] ;  /* 0x0000b80e0e047981 */ /* 0x000564000c1e1100 */
.L_x_226:
[----:B------:R-:W-:Y:S05]  /*8d40*/  BSYNC B1 ;  /* 0x0000000000017941 */ /* 0x000fea0003800000 */
.L_x_225:
[----:B-----5:R-:W-:Y:S01]  /*8d50*/  LOP3.LUT R4, R4, 0xff, RZ, 0xc0, !PT ;  /* 0x000000ff04047812 */ /* 0x020fe200078ec0ff */
[----:B------:R-:W-:Y:S01]  /*8d60*/  BSSY B1, `(.L_x_227) ;  /* 0x000000b000017945 */ /* 0x000fe20003800000 */
[----:B------:R-:W-:Y:S02]  /*8d70*/  ISETP.LT.OR P1, PT, R6, 0xba, !P1 ;  /* 0x000000ba0600780c */ /* 0x000fe40004f21670 */
[----:B------:R-:W-:-:S05]  /*8d80*/  F2FP.F16.E4M3.UNPACK_B R4, R4 ;  /* 0x00000004ff04723e */ /* 0x000fca00020006ff */
[----:B0-----:R-:W-:-:S05]  /*8d90*/  HADD2.F32 R5, -RZ, R4.H0_H0 ;  /* 0x20000004ff057230 */ /* 0x001fca0000004100 */
[----:B------:R-:W-:-:S04]  /*8da0*/  FMUL R4, R5, R10 ;  /* 0x0000000a05047220 */ /* 0x000fc80000400000 */
[----:B------:R-:W-:-:S05]  /*8db0*/  FFMA R4, R123, R11, R4 ;  /* 0x0000000b7b047223 */ /* 0x000fca0000000004 */
[----:B------:R-:W-:Y:S02]  /*8dc0*/  F2FP.SATFINITE.E4M3.F32.PACK_AB_MERGE_C R5, RZ, R4, RZ ;  /* 0x00000004ff05723e */ /* 0x000fe400048070ff */
[----:B------:R-:W-:-:S03]  /*8dd0*/  PRMT R4, RZ, 0x7610, R4 ;  /* 0x00007610ff047816 */ /* 0x000fc60000000004 */
[----:B------:R0:W-:Y:S01]  /*8de0*/  @!P3 STG.E.U8 desc[UR14][R18.64+0xb8], R5 ;  /* 0x0000b8051200b986 */ /* 0x0001e2000c10110e */
[----:B------:R-:W-:Y:S05]  /*8df0*/  @P1 BRA `(.L_x_228) ;  /* 0x0000000000041947 */ /* 0x000fea0003800000 */
[----:B------:R0:W5:Y:S02]  /*8e00*/  LDG.E.U8 R4, desc[UR14][R14.64+0xb9] ;  /* 0x0000b90e0e047981 */ /* 0x000164000c1e1100 */
.L_x_228:
[----:B------:R-:W-:Y:S05]  /*8e10*/  BSYNC B1 ;  /* 0x0000000000017941 */ /* 0x000fea0003800000 */
.L_x_227:
[----:B------:R-:W-:Y:S05]  /*8e20*/  @P1 BRA `(.L_x_229) ;  /* 0x0000001800281947 */ /* 0x000fea0003800000 */
[----:B-----5:R-:W-:-:S04]  /*8e30*/  LOP3.LUT R4, R4, 0xff, RZ, 0xc0, !PT ;  /* 0x000000ff04047812 */ /* 0x020fc800078ec0ff */
[----:B------:R-:W-:-:S05]  /*8e40*/  F2FP.F16.E4M3.UNPACK_B R4, R4 ;  /* 0x00000004ff04723e */ /* 0x000fca00020006ff */
[----:B0-----:R-:W-:-:S05]  /*8e50*/  HADD2.F32 R5, -RZ, R4.H0_H0 ;  /* 0x20000004ff057230 */ /* 0x001fca0000004100 */
[----:B------:R-:W-:-:S04]  /*8e60*/  FMUL R5, R5, R10 ;  /* 0x0000000a05057220 */ /* 0x000fc80000400000 */
[----:B------:R-:W-:-:S05]  /*8e70*/  FFMA R5, R122, R11, R5 ;  /* 0x0000000b7a057223 */ /* 0x000fca0000000005 */
[----:B------:R-:W-:-:S05]  /*8e80*/  F2FP.SATFINITE.E4M3.F32.PACK_AB_MERGE_C R5, RZ, R5, RZ ;  /* 0x00000005ff05723e */ /* 0x000fca00048070ff */
[----:B------:R0:W-:Y:S01]  /*8e90*/  STG.E.U8 desc[UR14][R18.64+0xb9], R5 ;  /* 0x0000b90512007986 */ /* 0x0001e2000c10110e */
[----:B------:R-:W-:Y:S05]  /*8ea0*/  BRA `(.L_x_229) ;  /* 0x0000001800087947 */ /* 0x000fea0003800000 */
.L_x_36:
[----:B------:R-:W-:Y:S01]  /*8eb0*/  ISETP.GE.AND P1, PT, R24, 0x1, PT ;  /* 0x000000011800780c */ /* 0x000fe20003f26270 */
[-C--:B------:R-:W-:Y:S01]  /*8ec0*/  FMUL R217, R217, R11.reuse ;  /* 0x0000000bd9d97220 */ /* 0x080fe20000400000 */
[-C--:B------:R-:W-:Y:S01]  /*8ed0*/  FMUL R216, R216, R11.reuse ;  /* 0x0000000bd8d87220 */ /* 0x080fe20000400000 */
[----:B------:R-:W-:Y:S01]  /*8ee0*/  ISETP.GE.AND P0, PT, R24, 0x9, PT ;  /* 0x000000091800780c */ /* 0x000fe20003f06270 */
[-C--:B------:R-:W-:Y:S01]  /*8ef0*/  FMUL R215, R215, R11.reuse ;  /* 0x0000000bd7d77220 */ /* 0x080fe20000400000 */
[----:B------:R-:W-:Y:S01]  /*8f00*/  ISETP.LT.OR P4, PT, R6, 0x1, !P1 ;  /* 0x000000010600780c */ /* 0x000fe20004f81670 */
[-C--:B------:R-:W-:Y:S01]  /*8f10*/  FMUL R214, R214, R11.reuse ;  /* 0x0000000bd6d67220 */ /* 0x080fe20000400000 */
[----:B------:R-:W-:Y:S01]  /*8f20*/  ISETP.LT.OR P5, PT, R6, 0x2, !P1 ;  /* 0x000000020600780c */ /* 0x000fe20004fa1670 */
[----:B------:R-:W-:Y:S01]  /*8f30*/  FMUL R213, R213, R11 ;  /* 0x0000000bd5d57220 */ /* 0x000fe20000400000 */
[----:B------:R-:W-:Y:S01]  /*8f40*/  F2FP.SATFINITE.E4M3.F32.PACK_AB_MERGE_C R217, RZ, R217, RZ ;  /* 0x000000d9ffd9723e */ /* 0x000fe200048070ff */
[-C--:B------:R-:W-:Y:S01]  /*8f50*/  FMUL R212, R212, R11.reuse ;  /* 0x0000000bd4d47220 */ /* 0x080fe20000400000 */
[----:B------:R-:W-:Y:S01]  /*8f60*/  F2FP.SATFINITE.E4M3.F32.PACK_AB_MERGE_C R5, RZ, R216, RZ ;  /* 0x000000d8ff05723e */ /* 0x000fe200048070ff */
[-C--:B------:R-:W-:Y:S01]  /*8f70*/  FMUL R211, R211, R11.reuse ;  /* 0x0000000bd3d37220 */ /* 0x080fe20000400000 */
[----:B------:R-:W-:Y:S01]  /*8f80*/  ISETP.LT.OR P3, PT, R6, 0x1, !P0 ;  /* 0x000000010600780c */ /* 0x000fe20004761670 */
[-C--:B------:R-:W-:Y:S01]  /*8f90*/  FMUL R210, R210, R11.reuse ;  /* 0x0000000bd2d27220 */ /* 0x080fe20000400000 */
[C---:B------:R-:W-:Y:S01]  /*8fa0*/  ISETP.LT.OR P6, PT, R6.reuse, 0xa, !P1 ;  /* 0x0000000a0600780c */ /* 0x040fe20004fc1670 */
[----:B------:R-:W-:Y:S01]  /*8fb0*/  FMUL R209, R209, R11 ;  /* 0x0000000bd1d17220 */ /* 0x000fe20000400000 */
[----:B------:R-:W-:Y:S01]  /*8fc0*/  F2FP.SATFINITE.E4M3.F32.PACK_AB_MERGE_C R215, RZ, R215, RZ ;  /* 0x000000d7ffd7723e */ /* 0x000fe200048070ff */
[----:B------:R-:W-:Y:S01]  /*8fd0*/  @!P4 STG.E.U8 desc[UR14][R20.64], R217 ;  /* 0x000000d91400c986 */ /* 0x000fe2000c10110e */
[----:B------:R-:W-:Y:S01]  /*8fe0*/  ISETP.LT.OR P4, PT, R6, 0x2, !P0 ;  /* 0x000000020600780c */ /* 0x000fe20004781670 */
[-C--:B------:R-:W-:Y:S01]  /*8ff0*/  FMUL R208, R208, R11.reuse ;  /* 0x0000000bd0d07220 */ /* 0x080fe20000400000 */
[----:B------:R-:W-:Y:S01]  /*9000*/  F2FP.SATFINITE.E4M3.F32.PACK_AB_MERGE_C R15, RZ, R214, RZ ;  /* 0x000000d6ff0f723e */ /* 0x000fe200048070ff */
[----:B------:R0:W-:Y:S01]  /*9010*/  @!P5 STG.E.U8 desc[UR14][R20.64+0x1], R5 ;  /* 0x000001051400d986 */ /* 0x0001e2000c10110e */
[C---:B------:R-:W-:Y:S01]  /*9020*/  ISETP.LT.OR P5, PT, R6.reuse, 0x9, !P1 ;  /* 0x000000090600780c */ /* 0x040fe20004fa1670 */
[----:B------:R-:W-:Y:S01]  /*9030*/  FMUL R207, R207, R11 ;  /* 0x0000000bcfcf7220 */ /* 0x000fe20000400000 */
[----:B------:R-:W-:Y:S01]  /*9040*/  F2FP.SATFINITE.E4M3.F32.PACK_AB_MERGE_C R213, RZ, R213, RZ ;  /* 0x000000d5ffd5723e */ /* 0x000fe200048070ff */
[----:B------:R-:W-:Y:S01]  /*9050*/  @!P3 STG.E.U8 desc[UR14][R18.64], R215 ;  /* 0x000000d71200b986 */ /* 0x000fe2000c10110e */
[----:B------:R-:W-:Y:S01]  /*9060*/  ISETP.LT.OR P3, PT, R6, 0x9, !P0 ;  /* 0x000000090600780c */ /* 0x000fe20004761670 */
[----:B------:R-:W-:Y:S01]  /*9070*/  FMUL R206, R206, R11 ;  /* 0x0000000bcece7220 */ /* 0x000fe20000400000 */
[----:B------:R-:W-:Y:S01]  /*9080*/  F2FP.SATFINITE.E4M3.F32.PACK_AB_MERGE_C R211, RZ, R211, RZ ;  /* 0x000000d3ffd3723e */ /* 0x000fe200048070ff */
[----:B------:R-:W-:Y:S01]  /*9090*/  FMUL R205, R205, R11 ;  /* 0x0000000bcdcd7220 */ /* 0x000fe20000400000 */
[----:B------:R-:W-:Y:S01]  /*90a0*/  F2FP.SATFINITE.E4M3.F32.PACK_AB_MERGE_C R209, RZ, R209, RZ ;  /* 0x000000d1ffd1723e */ /* 0x000fe200048070ff */
[----:B------:R1:W-:Y:S01]  /*90b0*/  @!P4 STG.E.U8 desc[UR14][R18.64+0x1], R15 ;  /* 0x0000010f1200c986 */ /* 0x0003e2000c10110e */
[----:B------:R-:W-:Y:S01]  /*90c0*/  ISETP.LT.OR P4, PT, R6, 0xa, !P0 ;  /* 0x0000000a0600780c */ /* 0x000fe20004781670 */
[-C--:B------:R-:W-:Y:S01]  /*90d0*/  FMUL R204, R204, R11.reuse ;  /* 0x0000000bcccc7220 */ /* 0x080fe20000400000 */
[----:B0-----:R-:W-:Y:S01]  /*90e0*/  F2FP.SATFINITE.E4M3.F32.PACK_AB_MERGE_C R5, RZ, R212, RZ ;  /* 0x000000d4ff05723e */ /* 0x001fe200048070ff */
[----:B------:R-:W-:Y:S01]  /*90f0*/  @!P5 STG.E.U8 desc[UR14][R20.64+0x8], R213 ;  /* 0x000008d51400d986 */ /* 0x000fe2000c10110e */
[C---:B------:R-:W-:Y:S01]  /*9100*/  ISETP.LT.OR P5, PT, R6.reuse, 0x11, !P1 ;  /* 0x000000110600780c */ /* 0x040fe20004fa1670 */
[----:B------:R-:W-:Y:S01]  /*9110*/  FMUL R203, R203, R11 ;  /* 0x0000000bcbcb7220 */ /* 0x000fe20000400000 */
[----:B------:R-:W-:Y:S01]  /*9120*/  F2FP.SATFINITE.E4M3.F32.PACK_AB_MERGE_C R207, RZ, R207, RZ ;  /* 0x000000cfffcf723e */ /* 0x000fe200048070ff */
[----:B------:R0:W-:Y:S01]  /*9130*/  @!P6 STG.E.U8 desc[UR14][R20.64+0x9], R5 ;  /* 0x000009051400e986 */ /* 0x0001e2000c10110e */
[----:B------:R-:W-:Y:S01]  /*9140*/  ISETP.LT.OR P6, PT, R6, 0x12, !P1 ;  /* 0x000000120600780c */ /* 0x000fe20004fc1670 */
[----:B------:R-:W-:Y:S01]  /*9150*/  FMUL R202, R202, R11 ;  /* 0x0000000bcaca7220 */ /* 0x000fe20000400000 */
[----:B------:R-:W-:Y:S01]  /*9160*/  F2FP.SATFINITE.E4M3.F32.PACK_AB_MERGE_C R205, RZ, R205, RZ ;  /* 0x000000cdffcd723e */ /* 0x000fe200048070ff */
[----:B------:R-:W-:Y:S01]  /*9170*/  @!P3 STG.E.U8 desc[UR14][R18.64+0x8], R211 ;  /* 0x000008d31200b986 */ /* 0x000fe2000c10110e */
[----:B-1----:R-:W-:Y:S01]  /*9180*/  F2FP.SATFINITE.E4M3.F32.PACK_AB_MERGE_C R15, RZ, R210, RZ ;  /* 0x000000d2ff0f723e */ /* 0x002fe200048070ff */
[-C--:B------:R-:W-:Y:S01]  /*9190*/  FMUL R201, R201, R11.reuse ;  /* 0x0000000bc9c97220 */ /* 0x080fe20000400000 */
[----:B------:R-:W-:Y:S01]  /*91a0*/  ISETP.LT.OR P3, PT, R6, 0x11, !P0 ;  /* 0x000000110600780c */ /* 0x000fe20004761670 */
[----:B------:R-:W-:Y:S01]  /*91b0*/  FMUL R200, R200, R11 ;  /* 0x0000000bc8c87220 */ /* 0x000fe20000400000 */
[----:B------:R-:W-:Y:S01]  /*91c0*/  F2FP.SATFINITE.E4M3.F32.PACK_AB_MERGE_C R203, RZ, R203, RZ ;  /* 0x000000cbffcb723e */ /* 0x000fe200048070ff */
[----:B------:R1:W-:Y:S01]  /*91d0*/  @!P4 STG.E.U8 desc[UR14][R18.64+0x9], R15 ;  /* 0x0000090f1200c986 */ /* 0x0003e2000c10110e */
[C---:B------:R-:W-:Y:S01]  /*91e0*/  ISETP.LT.OR P4, PT, R6.reuse, 0x12, !P0 ;  /* 0x000000120600780c */ /* 0x040fe20004781670 */
[-C--:B------:R-:W-:Y:S01]  /*91f0*/  FMUL R199, R199, R11.reuse ;  /* 0x0000000bc7c77220 */ /* 0x080fe20000400000 */
[----:B0-----:R-:W-:Y:S01]  /*9200*/  F2FP.SATFINITE.E4M3.F32.PACK_AB_MERGE_C R5, RZ, R208, RZ ;  /* 0x000000d0ff05723e */ /* 0x001fe200048070ff */
[----:B------:R-:W-:Y:S01]  /*9210*/  @!P5 STG.E.U8 desc[UR14][R20.64+0x10], R209 ;  /* 0x000010d11400d986 */ /* 0x000fe2000c10110e */
[----:B------:R-:W-:Y:S01]  /*9220*/  ISETP.LT.OR P5, PT, R6, 0x19, !P1 ;  /* 0x000000190600780c */ /* 0x000fe20004fa1670 */
[----:B------:R-:W-:Y:S01]  /*9230*/  FMUL R198, R198, R11 ;  /* 0x0000000bc6c67220 */ /* 0x000fe20000400000 */
[----:B------:R-:W-:Y:S01]  /*9240*/  F2FP.SATFINITE.E4M3.F32.PACK_AB_MERGE_C R201, RZ, R201, RZ ;  /* 0x000000c9ffc9723e */ /* 0x000fe200048070ff */
[----:B------:R0:W-:Y:S01]  /*9250*/  @!P6 STG.E.U8 desc[UR14][R20.64+0x11], R5 ;  /* 0x000011051400e986 */ /* 0x0001e2000c10110e */
[----:B------:R-:W-:Y:S01]  /*9260*/  ISETP.LT.OR P6, PT, R6, 0x1a, !P1 ;  /* 0x0000001a0600780c */ /* 0x000fe20004fc1670 */
[-C--:B------:R-:W-:Y:S01]  /*9270*/  FMUL R197, R197, R11.reuse ;  /* 0x0000000bc5c57220 */ /* 0x080fe20000400000 */
[-C--:B------:R-:W-:Y:S01]  /*9280*/  FMUL R196, R196, R11.reuse ;  /* 0x0000000bc4c47220 */ /* 0x080fe20000400000 */
[----:B-1----:R-:W-:Y:S01]  /*9290*/  F2FP.SATFINITE.E4M3.F32.PACK_AB_MERGE_C R15, RZ, R206, RZ ;  /* 0x000000ceff0f723e */ /* 0x002fe200048070ff */
[----:B------:R-:W-:Y:S01]  /*92a0*/  @!P3 STG.E.U8 desc[UR14][R18.64+0x10], R207 ;  /* 0x000010cf1200b986 */ /* 0x000fe2000c10110e */
[C---:B------:R-:W-:Y:S01]  /*92b0*/  ISETP.LT.OR P3, PT, R6.reuse, 0x19, !P0 ;  /* 0x000000190600780c */ /* 0x040fe20004761670 */
        /* <DEDUP_REMOVED lines=36> */
[-C--:B------:R-:W-:Y:S01]  /*9500*/  FMUL R185, R185, R11.reuse ;  /* 0x0000000bb9b97220 */ /* 0x080fe20000400000 */
[-C--:B------:R-:W-:Y:S01]  /*9510*/  FMUL R184, R184, R11.reuse ;  /* 0x0000000bb8b87220 */ /* 0x080fe20000400000 */
        /* <DEDUP_REMOVED lines=204> */
[-C--:B------:R-:W-:Y:S01]  /*a1e0*/  FMUL R124, R124, R11.reuse ;  /* 0x0000000b7c7c7220 */ /* 0x080fe20000400000 */
[-C--:B------:R-:W-:Y:S01]  /*a1f0*/  FMUL R123, R123, R11.reuse ;  /* 0x0000000b7b7b7220 */ /* 0x080fe20000400000 */
[----:B------:R0:W-:Y:S01]  /*a200*/  @!P6 STG.E.U8 desc[UR14][R20.64+0x81], R5 ;  /* 0x000081051400e986 */ /* 0x0001e2000c10110e */
[----:B------:R-:W-:Y:S01]  /*a210*/  ISETP.LT.OR P6, PT, R6, 0x8a, !P1 ;  /* 0x0000008a0600780c */ /* 0x000fe20004fc1670 */
[----:B------:R-:W-:Y:S01]  /*a220*/  FMUL R122, R122, R11 ;  /* 0x0000000b7a7a7220 */ /* 0x000fe20000400000 */
[----:B------:R-:W-:Y:S01]  /*a230*/  F2FP.SATFINITE.E4M3.F32.PACK_AB_MERGE_C R127, RZ, R127, RZ ;  /* 0x0000007fff7f723e */ /* 0x000fe200048070ff */
[----:B------:R-:W-:Y:S01]  /*a240*/  @!P3 STG.E.U8 desc[UR14][R18.64+0x80], R151 ;  /* 0x000080971200b986 */ /* 0x000fe2000c10110e */
[----:B-1----:R-:W-:-:S02]  /*a250*/  F2FP.SATFINITE.E4M3.F32.PACK_AB_MERGE_C R15, RZ, R150, RZ ;  /* 0x00000096ff0f723e */ /* 0x002fc400048070ff */
[C---:B------:R-:W-:Y:S02]  /*a260*/  ISETP.LT.OR P3, PT, R6.reuse, 0x89, !P0 ;  /* 0x000000890600780c */ /* 0x040fe40004761670 */
[----:B------:R-:W-:Y:S01]  /*a270*/  F2FP.SATFINITE.E4M3.F32.PACK_AB_MERGE_C R125, RZ, R125, RZ ;  /* 0x0000007dff7d723e */ /* 0x000fe200048070ff */
[----:B------:R1:W-:Y:S01]  /*a280*/  @!P4 STG.E.U8 desc[UR14][R18.64+0x81], R15 ;  /* 0x0000810f1200c986 */ /* 0x0003e2000c10110e */
[C---:B------:R-:W-:Y:S02]  /*a290*/  ISETP.LT.OR P4, PT, R6.reuse, 0x8a, !P0 ;  /* 0x0000008a0600780c */ /* 0x040fe40004781670 */
[----:B0-----:R-:W-:Y:S01]  /*a2a0*/  F2FP.SATFINITE.E4M3.F32.PACK_AB_MERGE_C R5, RZ, R148, RZ ;  /* 0x00000094ff05723e */ /* 0x001fe200048070ff */
[----:B------:R-:W-:Y:S01]  /*a2b0*/  @!P5 STG.E.U8 desc[UR14][R20.64+0x88], R149 ;  /* 0x000088951400d986 */ /* 0x000fe2000c10110e */
[C---:B------:R-:W-:Y:S02]  /*a2c0*/  ISETP.LT.OR P5, PT, R6.reuse, 0x91, !P1 ;  /* 0x000000910600780c */ /* 0x040fe40004fa1670 */
[----:B------:R-:W-:Y:S01]  /*a2d0*/  F2FP.SATFINITE.E4M3.F32.PACK_AB_MERGE_C R123, RZ, R123, RZ ;  /* 0x0000007bff7b723e */ /* 0x000fe200048070ff */
[----:B------:R0:W-:Y:S01]  /*a2e0*/  @!P6 STG.E.U8 desc[UR14][R20.64+0x89], R5 ;  /* 0x000089051400e986 */ /* 0x0001e2000c10110e */
[----:B------:R-:W-:-:S02]  /*a2f0*/  ISETP.LT.OR P6, PT, R6, 0x92, !P1 ;  /* 0x000000920600780c */ /* 0x000fc40004fc1670 */
[----:B------:R-:W-:Y:S01]  /*a300*/  F2FP.SATFINITE.E4M3.F32.PACK_AB_MERGE_C R17, RZ, R122, RZ ;  /* 0x0000007aff11723e */ /* 0x000fe200048070ff */
[----:B------:R-:W-:Y:S01]  /*a310*/  @!P3 STG.E.U8 desc[UR14][R18.64+0x88], R147 ;  /* 0x000088931200b986 */ /* 0x000fe2000c10110e */
[----:B-1----:R-:W-:Y:S02]  /*a320*/  F2FP.SATFINITE.E4M3.F32.PACK_AB_MERGE_C R15, RZ, R146, RZ ;  /* 0x00000092ff0f723e */ /* 0x002fe400048070ff */
[----:B------:R-:W-:-:S03]  /*a330*/  ISETP.LT.OR P3, PT, R6, 0x91, !P0 ;  /* 0x000000910600780c */ /* 0x000fc60004761670 */
[----:B------:R1:W-:Y:S01]  /*a340*/  @!P4 STG.E.U8 desc[UR14][R18.64+0x89], R15 ;  /* 0x0000890f1200c986 */ /* 0x0003e2000c10110e */
[C---:B------:R-:W-:Y:S02]  /*a350*/  ISETP.LT.OR P4, PT, R6.reuse, 0x92, !P0 ;  /* 0x000000920600780c */ /* 0x040fe40004781670 */
[----:B0-----:R-:W-:Y:S01]  /*a360*/  F2FP.SATFINITE.E4M3.F32.PACK_AB_MERGE_C R5, RZ, R144, RZ ;  /* 0x00000090ff05723e */ /* 0x001fe200048070ff */
[----:B------:R-:W-:Y:S01]  /*a370*/  @!P5 STG.E.U8 desc[UR14][R20.64+0x90], R145 ;  /* 0x000090911400d986 */ /* 0x000fe2000c10110e */
[----:B------:R-:W-:-:S03]  /*a380*/  ISETP.LT.OR P5, PT, R6, 0x99, !P1 ;  /* 0x000000990600780c */ /* 0x000fc60004fa1670 */
[----:B------:R0:W-:Y:S01]  /*a390*/  @!P6 STG.E.U8 desc[UR14][R20.64+0x91], R5 ;  /* 0x000091051400e986 */ /* 0x0001e2000c10110e */
[C---:B------:R-:W-:Y:S02]  /*a3a0*/  ISETP.LT.OR P6, PT, R6.reuse, 0x9a, !P1 ;  /* 0x0000009a0600780c */ /* 0x040fe40004fc1670 */
[----:B-1----:R-:W-:Y:S01]  /*a3b0*/  F2FP.SATFINITE.E4M3.F32.PACK_AB_MERGE_C R15, RZ, R142, RZ ;  /* 0x0000008eff0f723e */ /* 0x002fe200048070ff */
[----:B------:R-:W-:Y:S01]  /*a3c0*/  @!P3 STG.E.U8 desc[UR14][R18.64+0x90], R143 ;  /* 0x0000908f1200b986 */ /* 0x000fe2000c10110e */
        /* <DEDUP_REMOVED lines=35> */
[C---:B------:R-:W-:Y:S02]  /*a600*/  ISETP.LT.OR P5, PT, R6.reuse, 0xb2, !P0 ;  /* 0x000000b20600780c */ /* 0x040fe400047a1670 */
[C---:B------:R-:W-:Y:S01]  /*a610*/  ISETP.LT.OR P1, PT, R6.reuse, 0xba, !P1 ;  /* 0x000000ba0600780c */ /* 0x040fe20004f21670 */
[----:B------:R0:W-:Y:S01]  /*a620*/  @!P6 STG.E.U8 desc[UR14][R20.64+0xb1], R5 ;  /* 0x0000b1051400e986 */ /* 0x0001e2000c10110e */
[C---:B------:R-:W-:Y:S02]  /*a630*/  ISETP.LT.OR P6, PT, R6.reuse, 0xb9, !P0 ;  /* 0x000000b90600780c */ /* 0x040fe400047c1670 */
[----:B------:R-:W-:Y:S01]  /*a640*/  ISETP.LT.OR P0, PT, R6, 0xba, !P0 ;  /* 0x000000ba0600780c */ /* 0x000fe20004701670 */
[----:B------:R2:W-:Y:S01]  /*a650*/  @!P3 STG.E.U8 desc[UR14][R18.64+0xb0], R127 ;  /* 0x0000b07f1200b986 */ /* 0x0005e2000c10110e */
[----:B-1----:R-:W-:-:S02]  /*a660*/  F2FP.SATFINITE.E4M3.F32.PACK_AB_MERGE_C R15, RZ, R124, RZ ;  /* 0x0000007cff0f723e */ /* 0x002fc400048070ff */
[----:B0-----:R-:W-:-:S05]  /*a670*/  F2FP.SATFINITE.E4M3.F32.PACK_AB_MERGE_C R5, RZ, R126, RZ ;  /* 0x0000007eff05723e */ /* 0x001fca00048070ff */
[----:B------:R2:W-:Y:S04]  /*a680*/  @!P5 STG.E.U8 desc[UR14][R18.64+0xb1], R5 ;  /* 0x0000b1051200d986 */ /* 0x0005e8000c10110e */
[----:B------:R2:W-:Y:S04]  /*a690*/  @!P4 STG.E.U8 desc[UR14][R20.64+0xb8], R125 ;  /* 0x0000b87d1400c986 */ /* 0x0005e8000c10110e */
[----:B------:R2:W-:Y:S04]  /*a6a0*/  @!P1 STG.E.U8 desc[UR14][R20.64+0xb9], R15 ;  /* 0x0000b90f14009986 */ /* 0x0005e8000c10110e */
[----:B------:R2:W-:Y:S04]  /*a6b0*/  @!P6 STG.E.U8 desc[UR14][R18.64+0xb8], R123 ;  /* 0x0000b87b1200e986 */ /* 0x0005e8000c10110e */
[----:B------:R2:W-:Y:S02]  /*a6c0*/  @!P0 STG.E.U8 desc[UR14][R18.64+0xb9], R17 ;  /* 0x0000b91112008986 */ /* 0x0005e4000c10110e */
.L_x_229:
[----:B------:R-:W-:Y:S05]  /*a6d0*/  BSYNC B0 ;  /* 0x0000000000007941 */ /* 0x000fea0003800000 */
.L_x_35:
[C---:B------:R-:W-:Y:S01]  /*a6e0*/  LEA R2, P0, R8.reuse, R2, 0x1 ;  /* 0x0000000208027211 */ /* 0x040fe200078008ff */
[----:B------:R-:W-:Y:S01]  /*a6f0*/  ULDC.64 UR6, c[0x0][0x650] ;  /* 0x0001940000067ab9 */ /* 0x000fe20000000a00 */
[----:B-----5:R-:W-:Y:S01]  /*a700*/  IMAD.U32 R4, RZ, RZ, UR12 ;  /* 0x0000000cff047e24 */ /* 0x020fe2000f8e00ff */
[----:B0-23--:R-:W-:Y:S01]  /*a710*/  PRMT R14, RZ, 0x7610, R14 ;  /* 0x00007610ff0e7816 */ /* 0x00dfe2000000000e */
[----:B------:R-:W-:Y:S01]  /*a720*/  IMAD.MOV.U32 R6, RZ, RZ, -0x1 ;  /* 0xffffffffff067424 */ /* 0x000fe200078e00ff */
[----:B------:R-:W-:Y:S01]  /*a730*/  LEA.HI.X R3, R8, R3, R0, 0x1, P0 ;  /* 0x0000000308037211 */ /* 0x000fe200000f0c00 */
[----:B------:R0:W-:Y:S01]  /*a740*/  SYNCS.ARRIVE.TRANS64.A1T0 RZ, [R4+UR21], RZ ;  /* 0x000000ff04ff79a7 */ /* 0x0001e20008100015 */
[----:B------:R-:W-:Y:S01]  /*a750*/  ISETP.GE.U32.AND P0, PT, R2, UR6, PT ;  /* 0x0000000602007c0c */ /* 0x000fe2000bf06070 */
[----:B------:R-:W-:-:S03]  /*a760*/  IMAD.MOV.U32 R5, RZ, RZ, -0x1 ;  /* 0xffffffffff057424 */ /* 0x000fc600078e00ff */
[----:B------:R-:W-:Y:S01]  /*a770*/  ISETP.GE.U32.AND.EX P0, PT, R3, UR7, PT, P0 ;  /* 0x0000000703007c0c */ /* 0x000fe2000bf06100 */
[----:B0-----:R-:W-:-:S12]  /*a780*/  IMAD.MOV.U32 R4, RZ, RZ, -0x1 ;  /* 0xffffffffff047424 */ /* 0x001fd800078e00ff */
[----:B------:R-:W-:Y:S05]  /*a790*/  @P0 BRA `(.L_x_230) ;  /* 0x0000000400600947 */ /* 0x000fea0003800000 */
[----:B------:R-:W0:Y:S01]  /*a7a0*/  S2R R24, SR_CTAID.X ;  /* 0x0000000000187919 */ /* 0x000e220000002500 */
[----:B------:R-:W2:Y:S01]  /*a7b0*/  LDC.64 R18, c[0x0][0x628] ;  /* 0x00018a00ff127b82 */ /* 0x000ea20000000a00 */
[----:B------:R-:W-:Y:S01]  /*a7c0*/  ULDC UR6, c[0x0][0x150] ;  /* 0x0000540000067ab9 */ /* 0x000fe20000000800 */
[----:B------:R-:W-:Y:S01]  /*a7d0*/  IMAD.MOV.U32 R16, RZ, RZ, R2 ;  /* 0x000000ffff107224 */ /* 0x000fe200078e0002 */
[----:B------:R-:W3:Y:S01]  /*a7e0*/  S2R R26, SR_CTAID.Y ;  /* 0x00000000001a7919 */ /* 0x000ee20000002600 */
[----:B----4-:R-:W-:-:S04]  /*a7f0*/  IMAD.MOV.U32 R17, RZ, RZ, R3 ;  /* 0x000000ffff117224 */ /* 0x010fc800078e0003 */
[----:B------:R-:W4:Y:S08]  /*a800*/  LDC R27, c[0x0][0x144] ;  /* 0x00005100ff1b7b82 */ /* 0x000f300000000800 */
[----:B------:R-:W3:Y:S08]  /*a810*/  LDC R6, c[0x0][0x630] ;  /* 0x00018c00ff067b82 */ /* 0x000ef00000000800 */
[----:B-1----:R-:W1:Y:S01]  /*a820*/  LDC.64 R22, c[0x0][0x620] ;  /* 0x00018800ff167b82 */ /* 0x002e620000000a00 */
[----:B--2---:R-:W-:-:S04]  /*a830*/  ISETP.NE.U32.AND P0, PT, R18, RZ, PT ;  /* 0x000000ff1200720c */ /* 0x004fc80003f05070 */
[----:B------:R-:W-:Y:S02]  /*a840*/  ISETP.NE.AND.EX P0, PT, R19, RZ, PT, P0 ;  /* 0x000000ff1300720c */ /* 0x000fe40003f05300 */
[----:B0-----:R-:W-:-:S05]  /*a850*/  I2FP.F32.U32 R4, R24 ;  /* 0x0000001800047245 */ /* 0x001fca0000201000 */
[----:B------:R-:W-:-:S04]  /*a860*/  FMUL R4, R4, UR6 ;  /* 0x0000000604047c20 */ /* 0x000fc80008400000 */
[----:B------:R0:W2:Y:S02]  /*a870*/  F2I.U32.TRUNC.NTZ R25, R4 ;  /* 0x0000000400197305 */ /* 0x0000a4000020f000 */
[----:B---34-:R-:W-:Y:S05]  /*a880*/  @!P0 BRA `(.L_x_231) ;  /* 0x0000000000288947 */ /* 0x018fea0003800000 */
[----:B------:R-:W3:Y:S02]  /*a890*/  LDC R5, c[0x0][0x634] ;  /* 0x00018d00ff057b82 */ /* 0x000ee40000000800 */
[----:B---3--:R-:W-:-:S05]  /*a8a0*/  IADD3 R17, P0, R2, R5, RZ ;  /* 0x0000000502117210 */ /* 0x008fca0007f1e0ff */
[----:B------:R-:W-:-:S04]  /*a8b0*/  IMAD.X R21, RZ, RZ, R3, P0 ;  /* 0x000000ffff157224 */ /* 0x000fc800000e0603 */
[----:B0-----:R-:W-:-:S04]  /*a8c0*/  IMAD.WIDE.U32 R4, R21, R18, RZ ;  /* 0x0000001215047225 */ /* 0x001fc800078e00ff */
[----:B------:R-:W-:-:S04]  /*a8d0*/  IMAD.WIDE.U32 R14, P0, R17, R19, R4 ;  /* 0x00000013110e7225 */ /* 0x000fc80007800004 */
[----:B------:R-:W-:-:S04]  /*a8e0*/  IMAD.WIDE.U32 R4, R17, R18, RZ ;  /* 0x0000001211047225 */ /* 0x000fc800078e00ff */
[----:B------:R-:W-:Y:S01]  /*a8f0*/  IMAD.X R17, RZ, RZ, RZ, P0 ;  /* 0x000000ffff117224 */ /* 0x000fe200000e06ff */
[----:B------:R-:W-:Y:S01]  /*a900*/  IADD3 RZ, P0, R5, R14, RZ ;  /* 0x0000000e05ff7210 */ /* 0x000fe20007f1e0ff */
[----:B------:R-:W-:-:S04]  /*a910*/  IMAD.MOV.U32 R16, RZ, RZ, R15 ;  /* 0x000000ffff107224 */ /* 0x000fc800078e000f */
[----:B------:R-:W-:-:S08]  /*a920*/  IMAD.WIDE.U32.X R16, R21, R19, R16, P0 ;  /* 0x0000001315107225 */ /* 0x000fd000000e0410 */
.L_x_231:
[-CC-:B------:R-:W-:Y:S01]  /*a930*/  SHF.R.U64 R20, R16, R6.reuse, R17.reuse ;  /* 0x0000000610147219 */ /* 0x180fe20000001211 */
[----:B------:R-:W3:Y:S01]  /*a940*/  LDC.64 R30, c[0x0][0x640] ;  /* 0x00019000ff1e7b82 */ /* 0x000ee20000000a00 */
[----:B0-----:R-:W-:Y:S01]  /*a950*/  SHF.R.U32.HI R4, RZ, R6, R17 ;  /* 0x00000006ff047219 */ /* 0x001fe20000011611 */
[----:B--2---:R-:W-:Y:S01]  /*a960*/  IMAD.MOV R25, RZ, RZ, -R25 ;  /* 0x000000ffff197224 */ /* 0x004fe200078e0a19 */
[----:B------:R-:W-:Y:S01]  /*a970*/  IADD3 R15, P0, RZ, -R20, RZ ;  /* 0x80000014ff0f7210 */ /* 0x000fe20007f1e0ff */
[----:B------:R-:W-:Y:S01]  /*a980*/  ULDC UR6, c[0x0][0x154] ;  /* 0x0000550000067ab9 */ /* 0x000fe20000000800 */
[----:B------:R-:W-:Y:S02]  /*a990*/  IMAD.MOV.U32 R17, RZ, RZ, 0x1 ;  /* 0x00000001ff117424 */ /* 0x000fe400078e00ff */
[----:B------:R-:W-:Y:S01]  /*a9a0*/  IMAD R25, R27, R25, R24 ;  /* 0x000000191b197224 */ /* 0x000fe200078e0218 */
[----:B------:R-:W0:Y:S01]  /*a9b0*/  LDC R14, c[0x0][0x618] ;  /* 0x00018600ff0e7b82 */ /* 0x000e220000000800 */
[----:B------:R-:W-:-:S04]  /*a9c0*/  IMAD.X R5, RZ, RZ, ~R4, P0 ;  /* 0x000000ffff057224 */ /* 0x000fc800000e0e04 */
[-C--:B-1----:R-:W-:Y:S02]  /*a9d0*/  IMAD R6, R5, R22.reuse, RZ ;  /* 0x0000001605067224 */ /* 0x082fe400078e02ff */
[C---:B------:R-:W-:Y:S01]  /*a9e0*/  IMAD.WIDE.U32 R4, R15.reuse, R22, R2 ;  /* 0x000000160f047225 */ /* 0x040fe200078e0002 */
[----:B------:R-:W1:Y:S03]  /*a9f0*/  LDC R16, c[0x0][0x608] ;  /* 0x00018200ff107b82 */ /* 0x000e660000000800 */
[----:B------:R-:W-:Y:S01]  /*aa00*/  IMAD R15, R15, R23, R6 ;  /* 0x000000170f0f7224 */ /* 0x000fe200078e0206 */
[----:B------:R-:W-:-:S03]  /*aa10*/  I2FP.F32.U32 R6, R26 ;  /* 0x0000001a00067245 */ /* 0x000fc60000201000 */
[----:B------:R-:W-:Y:S01]  /*aa20*/  IMAD.IADD R5, R5, 0x1, R15 ;  /* 0x0000000105057824 */ /* 0x000fe200078e020f */
[----:B------:R-:W2:Y:S01]  /*aa30*/  LDC R28, c[0x0][0x658] ;  /* 0x00019600ff1c7b82 */ /* 0x000ea20000000800 */
[----:B---3--:R-:W-:Y:S01]  /*aa40*/  ISETP.NE.U32.AND P0, PT, R30, RZ, PT ;  /* 0x000000ff1e00720c */ /* 0x008fe20003f05070 */
[----:B------:R-:W-:-:S03]  /*aa50*/  IMAD.MOV.U32 R15, RZ, RZ, -0x1 ;  /* 0xffffffffff0f7424 */ /* 0x000fc600078e00ff */
[----:B------:R-:W-:-:S03]  /*aa60*/  ISETP.NE.AND.EX P0, PT, R31, RZ, PT, P0 ;  /* 0x000000ff1f00720c */ /* 0x000fc60003f05300 */
[----:B------:R-:W3:Y:S01]  /*aa70*/  LDC R23, c[0x0][0x148] ;  /* 0x00005200ff177b82 */ /* 0x000ee20000000800 */
[-CC-:B0-----:R-:W-:Y:S02]  /*aa80*/  SHF.R.U64 R18, R4, R14.reuse, R5.reuse ;  /* 0x0000000e04127219 */ /* 0x181fe40000001205 */
[----:B------:R-:W-:Y:S01]  /*aa90*/  SHF.R.U32.HI R5, RZ, R14, R5 ;  /* 0x0000000eff057219 */ /* 0x000fe20000011605 */
[----:B------:R-:W-:-:S04]  /*aaa0*/  FMUL R14, R6, UR6 ;  /* 0x00000006060e7c20 */ /* 0x000fc80008400000 */
[----:B------:R-:W0:Y:S01]  /*aab0*/  LDC R24, c[0x0][0x600] ;  /* 0x00018000ff187b82 */ /* 0x000e220000000800 */
[----:B------:R4:W0:Y:S01]  /*aac0*/  F2I.U32.TRUNC.NTZ R21, R14 ;  /* 0x0000000e00157305 */ /* 0x000822000020f000 */
[-CC-:B-1----:R-:W-:Y:S02]  /*aad0*/  SHF.R.U64 R6, R18, R16.reuse, R5.reuse ;  /* 0x0000001012067219 */ /* 0x182fe40000001205 */
[----:B------:R-:W-:-:S04]  /*aae0*/  SHF.R.U32.HI R5, RZ, R16, R5 ;  /* 0x00000010ff057219 */ /* 0x000fc80000011605 */
[----:B------:R-:W1:Y:S01]  /*aaf0*/  LDC R29, c[0x0][0x648] ;  /* 0x00019200ff1d7b82 */ /* 0x000e620000000800 */
[-CC-:B--2---:R-:W-:Y:S02]  /*ab00*/  SHF.R.U64 R22, R6, R28.reuse, R5.reuse ;  /* 0x0000001c06167219 */ /* 0x184fe40000001205 */
[-C--:B------:R-:W-:Y:S02]  /*ab10*/  SHF.L.U32 R15, R15, R28.reuse, RZ ;  /* 0x0000001c0f0f7219 */ /* 0x080fe400000006ff */
[-C--:B------:R-:W-:Y:S01]  /*ab20*/  SHF.R.U32.HI R5, RZ, R28.reuse, R5 ;  /* 0x0000001cff057219 */ /* 0x080fe20000011605 */
[----:B------:R-:W-:Y:S01]  /*ab30*/  IMAD.MOV.U32 R4, RZ, RZ, R22 ;  /* 0x000000ffff047224 */ /* 0x000fe200078e0016 */
[----:B------:R-:W-:Y:S01]  /*ab40*/  SHF.L.U32 R28, R17, R28, RZ ;  /* 0x0000001c111c7219 */ /* 0x000fe200000006ff */
[----:B------:R-:W2:Y:S01]  /*ab50*/  LDC R32, c[0x0][0x638] ;  /* 0x00018e00ff207b82 */ /* 0x000ea20000000800 */
[----:B------:R-:W-:-:S07]  /*ab60*/  LOP3.LUT R27, RZ, R15, RZ, 0x33, !PT ;  /* 0x0000000fff1b7212 */ /* 0x000fce00078e33ff */
[----:B------:R-:W0:Y:S01]  /*ab70*/  LDC R33, c[0x0][0x610] ;  /* 0x00018400ff217b82 */ /* 0x000e220000000800 */
[----:B----4-:R-:W-:Y:S05]  /*ab80*/  @!P0 BRA `(.L_x_232) ;  /* 0x0000000000288947 */ /* 0x010fea0003800000 */
[----:B------:R-:W4:Y:S02]  /*ab90*/  LDC R17, c[0x0][0x64c] ;  /* 0x00019300ff117b82 */ /* 0x000f240000000800 */
[----:B----4-:R-:W-:-:S05]  /*aba0*/  IADD3 R17, P0, R22, R17, RZ ;  /* 0x0000001116117210 */ /* 0x010fca0007f1e0ff */
        /* <DEDUP_REMOVED lines=8> */
.L_x_232:
[----:B-1----:R-:W-:Y:S01]  /*ac30*/  SHF.R.U64 R4, R4, R29, R5 ;  /* 0x0000001d04047219 */ /* 0x002fe20000001205 */
[----:B0-----:R-:W-:Y:S01]  /*ac40*/  VIADD R17, R24, 0xffffffff ;  /* 0xffffffff18117836 */ /* 0x001fe20000000000 */
[----:B------:R-:W-:Y:S01]  /*ac50*/  LOP3.LUT R15, R6, R27, RZ, 0xc0, !PT ;  /* 0x0000001b060f7212 */ /* 0x000fe200078ec0ff */
[----:B------:R-:W-:Y:S02]  /*ac60*/  IMAD.MOV R21, RZ, RZ, -R21 ;  /* 0x000000ffff157224 */ /* 0x000fe400078e0a15 */
[----:B------:R-:W-:Y:S02]  /*ac70*/  IMAD.MOV R5, RZ, RZ, -R4 ;  /* 0x000000ffff057224 */ /* 0x000fe400078e0a04 */
[----:B------:R-:W-:Y:S01]  /*ac80*/  IMAD R6, R28, R4, R15 ;  /* 0x000000041c067224 */ /* 0x000fe200078e020f */
[----:B------:R-:W-:Y:S01]  /*ac90*/  LOP3.LUT R15, R18, R17, RZ, 0xc0, !PT ;  /* 0x00000011120f7212 */ /* 0x000fe200078ec0ff */
[----:B---3--:R-:W-:Y:S02]  /*aca0*/  @P2 IMAD R25, R23, R21, R26 ;  /* 0x0000001517192224 */ /* 0x008fe400078e021a */
[----:B--2---:R-:W-:-:S02]  /*acb0*/  IMAD R4, R5, R32, R22 ;  /* 0x0000002005047224 */ /* 0x004fc400078e0216 */
[----:B------:R-:W-:Y:S02]  /*acc0*/  IMAD R6, R6, R33, R25 ;  /* 0x0000002106067224 */ /* 0x000fe400078e0219 */
[----:B------:R-:W-:Y:S02]  /*acd0*/  IMAD R15, R4, R24, R15 ;  /* 0x00000018040f7224 */ /* 0x000fe400078e020f */
[----:B------:R-:W-:Y:S02]  /*ace0*/  IMAD.MOV.U32 R14, RZ, RZ, 0x1 ;  /* 0x00000001ff0e7424 */ /* 0x000fe400078e00ff */
[----:B------:R-:W-:Y:S01]  /*acf0*/  IMAD.MOV.U32 R4, RZ, RZ, R20 ;  /* 0x000000ffff047224 */ /* 0x000fe200078e0014 */
[----:B------:R-:W-:Y:S02]  /*ad00*/  SEL R5, R15, R6, !P2 ;  /* 0x000000060f057207 */ /* 0x000fe40005000000 */
[----:B------:R-:W-:-:S07]  /*ad10*/  SEL R6, R6, R15, !P2 ;  /* 0x0000000f06067207 */ /* 0x000fce0005000000 */
.L_x_230:
[----:B------:R-:W-:Y:S02]  /*ad20*/  LOP3.LUT P0, RZ, R14, 0xff, RZ, 0xc0, !PT ;  /* 0x000000ff0eff7812 */ /* 0x000fe4000780c0ff */
[----:B------:R-:W-:-:S11]  /*ad30*/  LOP3.LUT R219, R219, 0x1, RZ, 0x3c, !PT ;  /* 0x00000001dbdb7812 */ /* 0x000fd600078e3cff */
[----:B------:R-:W-:Y:S05]  /*ad40*/  @P0 BRA `(.L_x_233) ;  /* 0xffffff64009c0947 */ /* 0x000fea000383ffff */
[----:B------:R-:W-:Y:S05]  /*ad50*/  EXIT ;  /* 0x000000000000794d */ /* 0x000fea0003800000 */
.L_x_13:
[----:B------:R-:W-:-:S08]  /*ad60*/  ISETP.NE.AND P0, PT, R12, RZ, PT ;  /* 0x000000ff0c00720c */ /* 0x000fd00003f05270 */
[----:B-----5:R-:W0:-:S00]  /*ad70*/  USETMAXREG.DEALLOC.CTAPOOL 0x28 ;  /* 0x00000028000079c8 */ /* 0x020e0000080e0500 */
[----:B------:R-:W-:Y:S05]  /*ad80*/  @P0 EXIT ;  /* 0x000000000000094d */ /* 0x000fea0003800000 */
[----:B0-----:R-:W-:Y:S01]  /*ad90*/  LOP3.LUT P0, RZ, R15, 0xff, RZ, 0xc0, !PT ;  /* 0x000000ff0fff7812 */ /* 0x001fe2000780c0ff */
[----:B------:R-:W-:Y:S02]  /*ada0*/  IMAD.MOV.U32 R12, RZ, RZ, 0x1 ;  /* 0x00000001ff0c7424 */ /* 0x000fe400078e00ff */
[----:B------:R-:W-:-:S10]  /*adb0*/  IMAD.MOV.U32 R15, RZ, RZ, RZ ;  /* 0x000000ffff0f7224 */ /* 0x000fd400078e00ff */
[----:B------:R-:W-:Y:S05]  /*adc0*/  @!P0 BRA `(.L_x_234) ;  /* 0x0000000c00388947 */ /* 0x000fea0003800000 */
[----:B------:R-:W-:Y:S01]  /*add0*/  LOP3.LUT P0, RZ, R14, 0x1f, RZ, 0xc0, !PT ;  /* 0x0000001f0eff7812 */ /* 0x000fe2000780c0ff */
[----:B------:R-:W-:Y:S01]  /*ade0*/  ULDC UR5, c[0x0][0x658] ;  /* 0x0001960000057ab9 */ /* 0x000fe20000000800 */
[----:B------:R-:W-:Y:S01]  /*adf0*/  UMOV UR6, 0xffffffff ;  /* 0xffffffff00067882 */ /* 0x000fe20000000000 */
[----:B------:R-:W-:Y:S01]  /*ae00*/  BSSY B0, `(.L_x_234) ;  /* 0x00000ca000007945 */ /* 0x000fe20003800000 */
[----:B------:R-:W-:Y:S01]  /*ae10*/  USHF.L.U32 UR6, UR6, UR5, URZ ;  /* 0x0000000506067299 */ /* 0x000fe2000800063f */
[C---:B------:R-:W-:Y:S01]  /*ae20*/  ISETP.NE.AND P3, PT, R13.reuse, RZ, PT ;  /* 0x000000ff0d00720c */ /* 0x040fe20003f65270 */
[----:B------:R-:W-:Y:S01]  /*ae30*/  UMOV UR7, 0x1 ;  /* 0x0000000100077882 */ /* 0x000fe20000000000 */
[----:B------:R-:W-:Y:S01]  /*ae40*/  ISETP.NE.OR P0, PT, R13, RZ, !P0 ;  /* 0x000000ff0d00720c */ /* 0x000fe20004705670 */
[----:B------:R-:W-:Y:S01]  /*ae50*/  IMAD.MOV.U32 R14, RZ, RZ, 0x1 ;  /* 0x00000001ff0e7424 */ /* 0x000fe200078e00ff */
[----:B------:R-:W-:Y:S01]  /*ae60*/  LOP3.LUT R13, R7, 0x2, RZ, 0xfc, !PT ;  /* 0x00000002070d7812 */ /* 0x000fe200078efcff */
[----:B------:R-:W-:Y:S01]  /*ae70*/  IMAD.MOV.U32 R12, RZ, RZ, 0x1 ;  /* 0x00000001ff0c7424 */ /* 0x000fe200078e00ff */
[----:B------:R-:W-:Y:S01]  /*ae80*/  ULDC UR4, c[0x0][0x600] ;  /* 0x0001800000047ab9 */ /* 0x000fe20000000800 */
[----:B------:R-:W-:Y:S01]  /*ae90*/  IMAD.MOV.U32 R15, RZ, RZ, RZ ;  /* 0x000000ffff0f7224 */ /* 0x000fe200078e00ff */
[----:B------:R-:W-:-:S02]  /*aea0*/  USHF.L.U32 UR21, UR7, UR5, URZ ;  /* 0x0000000507157299 */ /* 0x000fc4000800063f */
[----:B------:R-:W-:Y:S02]  /*aeb0*/  UIADD3 UR29, UR13, 0x1, URZ ;  /* 0x000000010d1d7890 */ /* 0x000fe4000fffe03f */
[----:B------:R-:W-:Y:S02]  /*aec0*/  UIADD3 UR4, UR4, -0x1, URZ ;  /* 0xffffffff04047890 */ /* 0x000fe4000fffe03f */
[----:B------:R-:W-:Y:S01]  /*aed0*/  ULOP3.LUT UR5, URZ, UR6, URZ, 0x33, !UPT ;  /* 0x000000063f057292 */ /* 0x000fe2000f8e333f */
[----:B------:R-:W-:-:S11]  /*aee0*/  ULDC.64 UR22, c[0x0][0x198] ;  /* 0x0000660000167ab9 */ /* 0x000fd60000000a00 */
.L_x_246:
[----:B------:R-:W-:-:S03]  /*aef0*/  UMOV UR6, 0xffffffff ;  /* 0xffffffff00067882 */ /* 0x000fc60000000000 */
[----:B------:R-:W-:Y:S05]  /*af00*/  BRA.DIV UR6, `(.L_x_235) ;  /* 0x0000000e06e47947 */ /* 0x000fea000b800000 */
[----:B------:R-:W-:-:S13]  /*af10*/  ELECT P1, URZ, PT ;  /* 0x00000000003f782f */ /* 0x000fda0003820000 */
.L_x_258:
[----:B------:R-:W0:Y:S01]  /*af20*/  LDC R10, c[0x0][0x28c] ;  /* 0x0000a300ff0a7b82 */ /* 0x000e220000000800 */
[----:B------:R-:W-:Y:S01]  /*af30*/  BSSY B1, `(.L_x_236) ;  /* 0x0000043000017945 */ /* 0x000fe20003800000 */
[----:B0-----:R-:W-:-:S13]  /*af40*/  ISETP.LT.OR P1, PT, R10, 0x1, !P1 ;  /* 0x000000010a00780c */ /* 0x001fda0004f21670 */
[----:B------:R-:W-:Y:S05]  /*af50*/  @P1 BRA `(.L_x_237) ;  /* 0x0000000400001947 */ /* 0x000fea0003800000 */
[----:B------:R-:W-:Y:S02]  /*af60*/  IMAD.SHL.U32 R16, R6, 0x40, RZ ;  /* 0x0000004006107824 */ /* 0x000fe400078e00ff */
[----:B------:R-:W-:Y:S02]  /*af70*/  IMAD R17, R5, 0xc0, RZ ;  /* 0x000000c005117824 */ /* 0x000fe400078e02ff */
[----:B------:R-:W-:Y:S02]  /*af80*/  IMAD.MOV.U32 R18, RZ, RZ, RZ ;  /* 0x000000ffff127224 */ /* 0x000fe400078e00ff */
[----:B------:R-:W-:Y:S02]  /*af90*/  IMAD.U32 R20, RZ, RZ, UR29 ;  /* 0x0000001dff147e24 */ /* 0x000fe4000f8e00ff */
[----:B------:R-:W-:Y:S02]  /*afa0*/  IMAD.MOV.U32 R5, RZ, RZ, R12 ;  /* 0x000000ffff057224 */ /* 0x000fe400078e000c */
[----:B------:R-:W-:-:S07]  /*afb0*/  IMAD.MOV.U32 R6, RZ, RZ, R15 ;  /* 0x000000ffff067224 */ /* 0x000fce00078e000f */
.L_x_241:
[----:B------:R-:W0:Y:S01]  /*afc0*/  S2R R11, SR_CgaCtaId ;  /* 0x00000000000b7919 */ /* 0x000e220000008800 */
[----:B------:R-:W-:-:S04]  /*afd0*/  MOV R10, 0x400 ;  /* 0x00000400000a7802 */ /* 0x000fc80000000f00 */
[----:B0-----:R-:W-:Y:S02]  /*afe0*/  LEA R21, R11, R10, 0x18 ;  /* 0x0000000a0b157211 */ /* 0x001fe400078ec0ff */
[----:B------:R-:W-:Y:S01]  /*aff0*/  SHF.L.U32 R10, R5, 0x1f, RZ ;  /* 0x0000001f050a7819 */ /* 0x000fe200000006ff */
[----:B------:R-:W0:Y:S02]  /*b000*/  @!P3 LDC R11, c[0x0][0x500] ;  /* 0x00014000ff0bbb82 */ /* 0x000e240000000800 */
[----:B------:R-:W-:-:S04]  /*b010*/  IMAD R19, R6, 0x8, R21 ;  /* 0x0000000806137824 */ /* 0x000fc800078e0215 */
[----:B------:R-:W1:Y:S02]  /*b020*/  SYNCS.PHASECHK.TRANS64.TRYWAIT P1, [R19+URZ+0x18], R10 ;  /* 0x0000180a130075a7 */ /* 0x000e64000802017f */
[----:B-1----:R-:W-:Y:S05]  /*b030*/  @!P1 BRA `(.L_x_238) ;  /* 0x0000000c00b89947 */ /* 0x002fea0003800000 */
.L_x_259:
[----:B-1----:R-:W-:Y:S01]  /*b040*/  PRMT R10, R13, 0x9910, RZ ;  /* 0x000099100d0a7816 */ /* 0x002fe200000000ff */
[----:B0-----:R0:W-:Y:S03]  /*b050*/  @!P3 SYNCS.ARRIVE.TRANS64 RZ, [R19+URZ], R11 ;  /* 0x0000000b13ffb9a7 */ /* 0x0011e6000800003f */
[----:B------:R-:W-:-:S13]  /*b060*/  ISETP.NE.AND P1, PT, R10, 0x2, PT ;  /* 0x000000020a00780c */ /* 0x000fda0003f25270 */
[----:B0-----:R-:W-:Y:S05]  /*b070*/  @P1 BRA `(.L_x_239) ;  /* 0x0000000000041947 */ /* 0x001fea0003800000 */
[----:B------:R-:W-:Y:S01]  /*b080*/  BPT.TRAP 0x1 ;  /* 0x000000040000795c */ /* 0x000fe20000300000 */
.L_x_239:
[----:B------:R-:W-:Y:S05]  /*b090*/  @P0 BRA `(.L_x_240) ;  /* 0x0000000000040947 */ /* 0x000fea0003800000 */
[----:B------:R-:W-:Y:S01]  /*b0a0*/  BPT.TRAP 0x1 ;  /* 0x000000040000795c */ /* 0x000fe20000300000 */
.L_x_240:
[--C-:B------:R-:W-:Y:S01]  /*b0b0*/  IMAD R10, R6, 0x4000, R21.reuse ;  /* 0x00004000060a7824 */ /* 0x100fe200078e0215 */
[----:B------:R-:W-:Y:S01]  /*b0c0*/  R2UR UR34, R18 ;  /* 0x00000000122272ca */ /* 0x000fe200000e0000 */
[----:B------:R-:W-:Y:S01]  /*b0d0*/  IMAD R21, R6, 0xc000, R21 ;  /* 0x0000c00006157824 */ /* 0x000fe200078e0215 */
[----:B------:R-:W-:Y:S01]  /*b0e0*/  R2UR UR33, R19 ;  /* 0x00000000132172ca */ /* 0x000fe200000e0000 */
[----:B------:R-:W-:Y:S01]  /*b0f0*/  VIADD R20, R20, 0xffffffff ;  /* 0xffffffff14147836 */ /* 0x000fe20000000000 */
[----:B------:R-:W-:Y:S01]  /*b100*/  R2UR UR24, R10 ;  /* 0x000000000a1872ca */ /* 0x000fe200000e0000 */
[----:B------:R-:W-:Y:S01]  /*b110*/  UIADD3 UR6, UP0, UR22, 0xf0, URZ ;  /* 0x000000f016067890 */ /* 0x000fe2000ff1e03f */
[----:B------:R-:W-:Y:S01]  /*b120*/  R2UR UR8, R21 ;  /* 0x00000000150872ca */ /* 0x000fe200000e0000 */
[----:B------:R-:W-:Y:S01]  /*b130*/  UIADD3 UR30, UP1, UR22, 0x1f0, URZ ;  /* 0x000001f0161e7890 */ /* 0x000fe2000ff3e03f */
[----:B------:R-:W-:Y:S01]  /*b140*/  R2UR UR36, R4 ;  /* 0x00000000042472ca */ /* 0x000fe200000e0000 */
[----:B------:R-:W-:Y:S01]  /*b150*/  UIADD3.X UR7, URZ, UR23, URZ, UP0, !UPT ;  /* 0x000000173f077290 */ /* 0x000fe200087fe43f */
[----:B------:R-:W-:Y:S01]  /*b160*/  R2UR UR35, R16 ;  /* 0x00000000102372ca */ /* 0x000fe200000e0000 */
[----:B------:R-:W-:Y:S01]  /*b170*/  UIADD3.X UR31, URZ, UR23, URZ, UP1, !UPT ;  /* 0x000000173f1f7290 */ /* 0x000fe20008ffe43f */
[----:B------:R-:W-:Y:S01]  /*b180*/  R2UR UR19, R17 ;  /* 0x00000000111372ca */ /* 0x000fe200000e0000 */
[----:B------:R-:W-:Y:S01]  /*b190*/  UIADD3 UR26, UR34, 0x80, URZ ;  /* 0x00000080221a7890 */ /* 0x000fe2000fffe03f */
[----:B------:R-:W-:Y:S01]  /*b1a0*/  ISETP.GT.AND P4, PT, R20, 0x1, PT ;  /* 0x000000011400780c */ /* 0x000fe20003f84270 */
[----:B------:R-:W-:Y:S01]  /*b1b0*/  VIADD R6, R6, 0x1 ;  /* 0x0000000106067836 */ /* 0x000fe20000000000 */
[----:B------:R-:W-:Y:S01]  /*b1c0*/  UMOV UR14, 0x0 ;  /* 0x00000000000e7882 */ /* 0x000fe20000000000 */
[----:B------:R-:W-:Y:S01]  /*b1d0*/  UIADD3 UR32, UR24, 0x100, URZ ;  /* 0x0000010018207890 */ /* 0x000fe2000fffe03f */
[----:B------:R-:W-:Y:S01]  /*b1e0*/  VIADD R18, R18, 0x100 ;  /* 0x0000010012127836 */ /* 0x000fe20000000000 */
[----:B------:R-:W-:Y:S01]  /*b1f0*/  UIADD3 UR24, UR24, 0x2100, URZ ;  /* 0x0000210018187890 */ /* 0x000fe2000fffe03f */
[----:B------:R-:W-:Y:S01]  /*b200*/  ISETP.NE.AND P1, PT, R6, 0x3, PT ;  /* 0x000000030600780c */ /* 0x000fe20003f25270 */
[----:B------:R-:W-:-:S02]  /*b210*/  UIADD3 UR16, UR8, 0xc100, URZ ;  /* 0x0000c10008107890 */ /* 0x000fc4000fffe03f */
[----:B------:R-:W-:Y:S01]  /*b220*/  UIADD3 UR8, UR8, 0x12100, URZ ;  /* 0x0001210008087890 */ /* 0x000fe2000fffe03f */
[----:B------:R-:W-:Y:S01]  /*b230*/  SEL R10, RZ, 0x1, P1 ;  /* 0x00000001ff0a7807 */ /* 0x000fe20000800000 */
[----:B------:R-:W-:Y:S01]  /*b240*/  UMOV UR15, 0x10000000 ;  /* 0x10000000000f7882 */ /* 0x000fe20000000000 */
[----:B------:R-:W-:Y:S01]  /*b250*/  UMOV UR25, UR33 ;  /* 0x0000002100197c82 */ /* 0x000fe20008000000 */
[----:B------:R-:W-:Y:S01]  /*b260*/  UMOV UR28, UR36 ;  /* 0x00000024001c7c82 */ /* 0x000fe20008000000 */
[----:B------:R-:W-:Y:S01]  /*b270*/  UMOV UR27, UR35 ;  /* 0x00000023001b7c82 */ /* 0x000fe20008000000 */
[----:B------:R-:W-:Y:S01]  /*b280*/  UMOV UR17, UR33 ;  /* 0x0000002100117c82 */ /* 0x000fe20008000000 */
[----:B------:R-:W-:Y:S01]  /*b290*/  UMOV UR18, UR34 ;  /* 0x0000002200127c82 */ /* 0x000fe20008000000 */
[----:B------:R-:W-:Y:S01]  /*b2a0*/  UMOV UR20, UR36 ;  /* 0x0000002400147c82 */ /* 0x000fe20008000000 */
[----:B------:R0:W-:Y:S01]  /*b2b0*/  UTMALDG.3D [UR32], [UR6], desc[UR14] ;  /* 0x00000e20060075b4 */ /* 0x0001e20008011000 */
[----:B------:R-:W-:Y:S01]  /*b2c0*/  UMOV UR9, UR33 ;  /* 0x0000002100097c82 */ /* 0x000fe20008000000 */
[----:B------:R-:W-:Y:S01]  /*b2d0*/  UMOV UR11, UR19 ;  /* 0x00000013000b7c82 */ /* 0x000fe20008000000 */
[----:B------:R-:W-:Y:S01]  /*b2e0*/  UMOV UR12, UR36 ;  /* 0x00000024000c7c82 */ /* 0x000fe20008000000 */
[----:B------:R-:W-:Y:S01]  /*b2f0*/  UMOV UR10, UR26 ;  /* 0x0000001a000a7c82 */ /* 0x000fe20008000000 */
[----:B------:R-:W-:-:S02]  /*b300*/  LOP3.LUT R5, R5, R10, RZ, 0x3c, !PT ;  /* 0x0000000a05057212 */ /* 0x000fc400078e3cff */
[----:B------:R-:W-:Y:S01]  /*b310*/  SEL R6, R6, RZ, P1 ;  /* 0x000000ff06067207 */ /* 0x000fe20000800000 */
[----:B------:R0:W-:Y:S01]  /*b320*/  UTMALDG.3D [UR24], [UR6], desc[UR14] ;  /* 0x00000e18060075b4 */ /* 0x0001e20008011000 */
[----:B------:R0:W-:Y:S01]  /*b330*/  UTMALDG.3D [UR16], [UR30], desc[UR14] ;  /* 0x00000e101e0075b4 */ /* 0x0001e20008011000 */
[----:B------:R0:W-:Y:S02]  /*b340*/  UTMALDG.3D [UR8], [UR30], desc[UR14] ;  /* 0x00000e081e0075b4 */ /* 0x0001e40008011000 */
[----:B0-----:R-:W-:Y:S05]  /*b350*/  @P4 BRA `(.L_x_241) ;  /* 0xfffffffc00184947 */ /* 0x001fea000383ffff */
.L_x_237:
[----:B------:R-:W-:Y:S05]  /*b360*/  BSYNC B1 ;  /* 0x0000000000017941 */ /* 0x000fea0003800000 */
.L_x_236:
[----:B------:R-:W-:Y:S01]  /*b370*/  LOP3.LUT P5, RZ, R14, 0xff, RZ, 0xc0, !PT ;  /* 0x000000ff0eff7812 */ /* 0x000fe200078ac0ff */
[----:B------:R-:W-:Y:S01]  /*b380*/  VIADD R6, R15, UR13 ;  /* 0x0000000d0f067c36 */ /* 0x000fe20008000000 */
[----:B------:R-:W-:Y:S01]  /*b390*/  ULDC.64 UR6, c[0x0][0x650] ;  /* 0x0001940000067ab9 */ /* 0x000fe20000000a00 */
[----:B------:R-:W-:Y:S01]  /*b3a0*/  IMAD.U32 R11, RZ, RZ, UR13 ;  /* 0x0000000dff0b7e24 */ /* 0x000fe2000f8e00ff */
[----:B------:R-:W-:Y:S01]  /*b3b0*/  UISETP.GE.U32.AND UP0, UPT, UR13, 0x3, UPT ;  /* 0x000000030d00788c */ /* 0x000fe2000bf06070 */
[----:B------:R-:W-:Y:S01]  /*b3c0*/  BSSY B1, `(.L_x_242) ;  /* 0x000006b000017945 */ /* 0x000fe20003800000 */
[----:B------:R-:W-:Y:S02]  /*b3d0*/  ISETP.GT.U32.AND P1, PT, R6, 0x2, PT ;  /* 0x000000020600780c */ /* 0x000fe40003f24070 */
[----:B------:R-:W-:Y:S02]  /*b3e0*/  PRMT R14, RZ, 0x7610, R14 ;  /* 0x00007610ff0e7816 */ /* 0x000fe4000000000e */
[----:B------:R-:W-:-:S02]  /*b3f0*/  ISETP.LT.U32.AND P1, PT, R11, 0x3, P1 ;  /* 0x000000030b00780c */ /* 0x000fc40000f21070 */
[----:B------:R-:W-:Y:S01]  /*b400*/  PLOP3.LUT P4, PT, PT, PT, UP0, 0x80, 0x0 ;  /* 0x000000000000781c */ /* 0x000fe20003f8f008 */
[----:B------:R-:W0:Y:S01]  /*b410*/  @P5 S2R R5, SR_CgaCtaId ;  /* 0x0000000000055919 */ /* 0x000e220000008800 */
[----:B------:R-:W-:-:S04]  /*b420*/  @P5 MOV R4, 0x400 ;  /* 0x0000040000045802 */ /* 0x000fc80000000f00 */
[----:B0-----:R-:W-:Y:S01]  /*b430*/  @P5 LEA R10, R5, R4, 0x18 ;  /* 0x00000004050a5211 */ /* 0x001fe200078ec0ff */
[----:B------:R-:W-:-:S03]  /*b440*/  IMAD.WIDE.U32 R4, R6, -0x55555555, RZ ;  /* 0xaaaaaaab06047825 */ /* 0x000fc600078e00ff */
[----:B------:R0:W-:Y:S01]  /*b450*/  @P5 SYNCS.ARRIVE.TRANS64.A1T0 RZ, [R10+URZ+0x68], RZ ;  /* 0x000068ff0aff59a7 */ /* 0x0001e2000810003f */
[----:B------:R-:W-:Y:S01]  /*b460*/  IADD3 R2, P5, R2, R8, RZ ;  /* 0x0000000802027210 */ /* 0x000fe20007fbe0ff */
[----:B------:R-:W-:Y:S01]  /*b470*/  IMAD.MOV.U32 R4, RZ, RZ, -0x1 ;  /* 0xffffffffff047424 */ /* 0x000fe200078e00ff */
[----:B------:R-:W-:Y:S02]  /*b480*/  SHF.R.U32.HI R11, RZ, 0x1, R5 ;  /* 0x00000001ff0b7819 */ /* 0x000fe40000011605 */
[----:B------:R-:W-:Y:S01]  /*b490*/  SEL R5, RZ, 0x1, !P1 ;  /* 0x00000001ff057807 */ /* 0x000fe20004800000 */
[----:B------:R-:W-:Y:S01]  /*b4a0*/  IMAD.X R3, R3, 0x1, R0, P5 ;  /* 0x0000000103037824 */ /* 0x000fe200028e0600 */
[----:B------:R-:W-:Y:S01]  /*b4b0*/  ISETP.GE.U32.AND P1, PT, R2, UR6, PT ;  /* 0x0000000602007c0c */ /* 0x000fe2000bf26070 */
[----:B------:R-:W-:Y:S01]  /*b4c0*/  IMAD R15, R11, -0x3, R6 ;  /* 0xfffffffd0b0f7824 */ /* 0x000fe200078e0206 */
[----:B------:R-:W-:Y:S01]  /*b4d0*/  LOP3.LUT R12, R12, R5, RZ, 0x3c, !PT ;  /* 0x000000050c0c7212 */ /* 0x000fe200078e3cff */
[----:B------:R-:W-:Y:S01]  /*b4e0*/  IMAD.MOV.U32 R6, RZ, RZ, -0x1 ;  /* 0xffffffffff067424 */ /* 0x000fe200078e00ff */
[----:B------:R-:W-:Y:S01]  /*b4f0*/  ISETP.GE.U32.AND.EX P1, PT, R3, UR7, PT, P1 ;  /* 0x0000000703007c0c */ /* 0x000fe2000bf26110 */
[----:B------:R-:W-:Y:S01]  /*b500*/  IMAD.MOV.U32 R5, RZ, RZ, -0x1 ;  /* 0xffffffffff057424 */ /* 0x000fe200078e00ff */
[----:B------:R-:W-:-:S02]  /*b510*/  @P4 LOP3.LUT R12, R12, 0x1, R11, 0x78, !PT ;  /* 0x000000010c0c4812 */ /* 0x000fc400078e780b */
[----:B0-----:R-:W-:-:S09]  /*b520*/  PRMT R10, RZ, 0x7610, R10 ;  /* 0x00007610ff0a7816 */ /* 0x001fd2000000000a */
[----:B------:R-:W-:Y:S05]  /*b530*/  @P1 BRA `(.L_x_243) ;  /* 0x00000004004c1947 */ /* 0x000fea0003800000 */
[----:B------:R-:W0:Y:S01]  /*b540*/  S2R R17, SR_CTAID.X ;  /* 0x0000000000117919 */ /* 0x000e220000002500 */
[----:B------:R-:W-:Y:S01]  /*b550*/  ULDC.64 UR6, c[0x0][0x628] ;  /* 0x00018a0000067ab9 */ /* 0x000fe20000000a00 */
[----:B------:R-:W1:Y:S01]  /*b560*/  LDC R18, c[0x0][0x144] ;  /* 0x00005100ff127b82 */ /* 0x000e620000000800 */
[----:B------:R-:W-:Y:S01]  /*b570*/  ISETP.NE.U32.AND P1, PT, RZ, UR6, PT ;  /* 0x00000006ff007c0c */ /* 0x000fe2000bf25070 */
[----:B------:R-:W2:Y:S01]  /*b580*/  S2R R6, SR_CTAID.Y ;  /* 0x0000000000067919 */ /* 0x000ea20000002600 */
[----:B------:R-:W-:Y:S01]  /*b590*/  ULDC UR8, c[0x0][0x150] ;  /* 0x0000540000087ab9 */ /* 0x000fe20000000800 */
[----:B------:R-:W-:Y:S01]  /*b5a0*/  ULDC UR9, c[0x0][0x630] ;  /* 0x00018c0000097ab9 */ /* 0x000fe20000000800 */
[----:B------:R-:W-:Y:S01]  /*b5b0*/  ISETP.NE.AND.EX P1, PT, RZ, UR7, PT, P1 ;  /* 0x00000007ff007c0c */ /* 0x000fe2000bf25310 */
[----:B------:R-:W-:Y:S01]  /*b5c0*/  IMAD.MOV.U32 R4, RZ, RZ, R2 ;  /* 0x000000ffff047224 */ /* 0x000fe200078e0002 */
[----:B0-----:R-:W-:-:S05]  /*b5d0*/  I2FP.F32.U32 R5, R17 ;  /* 0x0000001100057245 */ /* 0x001fca0000201000 */
[----:B------:R-:W-:Y:S01]  /*b5e0*/  FMUL R20, R5, UR8 ;  /* 0x0000000805147c20 */ /* 0x000fe20008400000 */
[----:B------:R-:W-:-:S05]  /*b5f0*/  IMAD.MOV.U32 R5, RZ, RZ, R3 ;  /* 0x000000ffff057224 */ /* 0x000fca00078e0003 */
[----:B--2---:R-:W-:Y:S05]  /*b600*/  @!P1 BRA `(.L_x_244) ;  /* 0x0000000000289947 */ /* 0x004fea0003800000 */
[----:B------:R-:W-:Y:S02]  /*b610*/  ULDC UR8, c[0x0][0x634] ;  /* 0x00018d0000087ab9 */ /* 0x000fe40000000800 */
[----:B------:R-:W-:-:S05]  /*b620*/  IADD3 R5, P1, R2, UR8, RZ ;  /* 0x0000000802057c10 */ /* 0x000fca000ff3e0ff */
[----:B------:R-:W-:-:S04]  /*b630*/  IMAD.X R19, RZ, RZ, R3, P1 ;  /* 0x000000ffff137224 */ /* 0x000fc800008e0603 */
[----:B------:R-:W-:-:S04]  /*b640*/  IMAD.WIDE.U32 R10, R19, UR6, RZ ;  /* 0x00000006130a7c25 */ /* 0x000fc8000f8e00ff */
[----:B------:R-:W-:-:S04]  /*b650*/  IMAD.WIDE.U32 R10, P1, R5, UR7, R10 ;  /* 0x00000007050a7c25 */ /* 0x000fc8000f82000a */
[----:B------:R-:W-:-:S04]  /*b660*/  IMAD.WIDE.U32 R4, R5, UR6, RZ ;  /* 0x0000000605047c25 */ /* 0x000fc8000f8e00ff */
[----:B------:R-:W-:Y:S01]  /*b670*/  IMAD.MOV.U32 R4, RZ, RZ, R11 ;  /* 0x000000ffff047224 */ /* 0x000fe200078e000b */
[----:B------:R-:W-:Y:S01]  /*b680*/  IADD3 RZ, P4, R5, R10, RZ ;  /* 0x0000000a05ff7210 */ /* 0x000fe20007f9e0ff */
[----:B------:R-:W-:-:S04]  /*b690*/  IMAD.X R5, RZ, RZ, RZ, P1 ;  /* 0x000000ffff057224 */ /* 0x000fc800008e06ff */
[----:B------:R-:W-:-:S08]  /*b6a0*/  IMAD.WIDE.U32.X R4, R19, UR7, R4, P4 ;  /* 0x0000000713047c25 */ /* 0x000fd0000a0e0404 */
.L_x_244:
[--C-:B------:R-:W-:Y:S01]  /*b6b0*/  SHF.R.U64 R16, R4, UR9, R5.reuse ;  /* 0x0000000904107c19 */ /* 0x100fe20008001205 */
[----:B------:R-:W0:Y:S01]  /*b6c0*/  F2I.U32.TRUNC.NTZ R20, R20 ;  /* 0x0000001400147305 */ /* 0x000e22000020f000 */
[----:B------:R-:W-:Y:S01]  /*b6d0*/  SHF.R.U32.HI R4, RZ, UR9, R5 ;  /* 0x00000009ff047c19 */ /* 0x000fe20008011605 */
[----:B------:R-:W-:Y:S01]  /*b6e0*/  ULDC.64 UR6, c[0x0][0x620] ;  /* 0x0001880000067ab9 */ /* 0x000fe20000000a00 */
[----:B------:R-:W-:Y:S01]  /*b6f0*/  IADD3 R11, P1, RZ, -R16, RZ ;  /* 0x80000010ff0b7210 */ /* 0x000fe20007f3e0ff */
[----:B------:R-:W-:Y:S01]  /*b700*/  ULDC.64 UR8, c[0x0][0x640] ;  /* 0x0001900000087ab9 */ /* 0x000fe20000000a00 */
[----:B------:R-:W2:Y:S03]  /*b710*/  LDC R21, c[0x0][0x148] ;  /* 0x00005200ff157b82 */ /* 0x000ea60000000800 */
[----:B------:R-:W-:Y:S01]  /*b720*/  IMAD.X R4, RZ, RZ, ~R4, P1 ;  /* 0x000000ffff047224 */ /* 0x000fe200008e0e04 */
[----:B------:R-:W-:-:S03]  /*b730*/  ISETP.NE.U32.AND P1, PT, RZ, UR8, PT ;  /* 0x00000008ff007c0c */ /* 0x000fc6000bf25070 */
[----:B------:R-:W-:Y:S01]  /*b740*/  IMAD R10, R4, UR6, RZ ;  /* 0x00000006040a7c24 */ /* 0x000fe2000f8e02ff */
[----:B------:R-:W-:Y:S01]  /*b750*/  ISETP.NE.AND.EX P1, PT, RZ, UR9, PT, P1 ;  /* 0x00000009ff007c0c */ /* 0x000fe2000bf25310 */
[----:B------:R-:W-:Y:S01]  /*b760*/  IMAD.WIDE.U32 R4, R11, UR6, R2 ;  /* 0x000000060b047c25 */ /* 0x000fe2000f8e0002 */
[----:B------:R-:W-:-:S03]  /*b770*/  ULDC UR6, c[0x0][0x618] ;  /* 0x0001860000067ab9 */ /* 0x000fc60000000800 */
[----:B------:R-:W-:Y:S01]  /*b780*/  IMAD R11, R11, UR7, R10 ;  /* 0x000000070b0b7c24 */ /* 0x000fe2000f8e020a */
[----:B------:R-:W-:Y:S01]  /*b790*/  ULDC UR7, c[0x0][0x154] ;  /* 0x0000550000077ab9 */ /* 0x000fe20000000800 */
[----:B0-----:R-:W-:Y:S02]  /*b7a0*/  IMAD.MOV R10, RZ, RZ, -R20 ;  /* 0x000000ffff0a7224 */ /* 0x001fe400078e0a14 */
[----:B------:R-:W-:Y:S02]  /*b7b0*/  IMAD.IADD R5, R5, 0x1, R11 ;  /* 0x0000000105057824 */ /* 0x000fe400078e020b */
[----:B-1----:R-:W-:Y:S01]  /*b7c0*/  IMAD R17, R18, R10, R17 ;  /* 0x0000000a12117224 */ /* 0x002fe200078e0211 */
[----:B------:R-:W-:Y:S02]  /*b7d0*/  I2FP.F32.U32 R10, R6 ;  /* 0x00000006000a7245 */ /* 0x000fe40000201000 */
[--C-:B------:R-:W-:Y:S02]  /*b7e0*/  SHF.R.U64 R18, R4, UR6, R5.reuse ;  /* 0x0000000604127c19 */ /* 0x100fe40008001205 */
[----:B------:R-:W-:Y:S01]  /*b7f0*/  SHF.R.U32.HI R5, RZ, UR6, R5 ;  /* 0x00000006ff057c19 */ /* 0x000fe20008011605 */
[----:B------:R-:W-:Y:S01]  /*b800*/  FMUL R10, R10, UR7 ;  /* 0x000000070a0a7c20 */ /* 0x000fe20008400000 */
[----:B------:R-:W-:-:S02]  /*b810*/  ULDC UR6, c[0x0][0x608] ;  /* 0x0001820000067ab9 */ /* 0x000fc40000000800 */
[--C-:B------:R-:W-:Y:S01]  /*b820*/  SHF.R.U64 R20, R18, UR6, R5.reuse ;  /* 0x0000000612147c19 */ /* 0x100fe20008001205 */
[----:B------:R0:W1:Y:S01]  /*b830*/  F2I.U32.TRUNC.NTZ R22, R10 ;  /* 0x0000000a00167305 */ /* 0x000062000020f000 */
[----:B------:R-:W-:Y:S01]  /*b840*/  SHF.R.U32.HI R5, RZ, UR6, R5 ;  /* 0x00000006ff057c19 */ /* 0x000fe20008011605 */
[----:B------:R-:W-:-:S03]  /*b850*/  ULDC UR6, c[0x0][0x658] ;  /* 0x0001960000067ab9 */ /* 0x000fc60000000800 */
[--C-:B------:R-:W-:Y:S02]  /*b860*/  SHF.R.U64 R19, R20, UR6, R5.reuse ;  /* 0x0000000614137c19 */ /* 0x100fe40008001205 */
[----:B------:R-:W-:-:S03]  /*b870*/  SHF.R.U32.HI R23, RZ, UR6, R5 ;  /* 0x00000006ff177c19 */ /* 0x000fc60008011605 */
[----:B------:R-:W-:Y:S02]  /*b880*/  IMAD.MOV.U32 R4, RZ, RZ, R19 ;  /* 0x000000ffff047224 */ /* 0x000fe400078e0013 */
[----:B------:R-:W-:Y:S01]  /*b890*/  IMAD.MOV.U32 R5, RZ, RZ, R23 ;  /* 0x000000ffff057224 */ /* 0x000fe200078e0017 */
[----:B0-----:R-:W-:Y:S06]  /*b8a0*/  @!P1 BRA `(.L_x_245) ;  /* 0x0000000000289947 */ /* 0x001fec0003800000 */
        /* <DEDUP_REMOVED lines=10> */
.L_x_245:
[----:B------:R-:W-:Y:S01]  /*b950*/  ULDC UR6, c[0x0][0x648] ;  /* 0x0001920000067ab9 */ /* 0x000fe20000000800 */
[----:B-1----:R-:W-:Y:S01]  /*b960*/  IMAD.MOV R22, RZ, RZ, -R22 ;  /* 0x000000ffff167224 */ /* 0x002fe200078e0a16 */
[----:B------:R-:W-:Y:S01]  /*b970*/  SHF.R.U64 R5, R4, UR6, R5 ;  /* 0x0000000604057c19 */ /* 0x000fe20008001205 */
[----:B------:R-:W-:Y:S01]  /*b980*/  ULDC UR6, c[0x0][0x638] ;  /* 0x00018e0000067ab9 */ /* 0x000fe20000000800 */
[----:B------:R-:W-:Y:S01]  /*b990*/  LOP3.LUT R4, R20, UR5, RZ, 0xc0, !PT ;  /* 0x0000000514047c12 */ /* 0x000fe2000f8ec0ff */
[----:B--2---:R-:W-:Y:S01]  /*b9a0*/  @P2 IMAD R17, R21, R22, R6 ;  /* 0x0000001615112224 */ /* 0x004fe200078e0206 */
[----:B------:R-:W-:Y:S01]  /*b9b0*/  LOP3.LUT R18, R18, UR4, RZ, 0xc0, !PT ;  /* 0x0000000412127c12 */ /* 0x000fe2000f8ec0ff */
[----:B------:R-:W-:Y:S01]  /*b9c0*/  IMAD.MOV R6, RZ, RZ, -R5 ;  /* 0x000000ffff067224 */ /* 0x000fe200078e0a05 */
[----:B------:R-:W-:Y:S01]  /*b9d0*/  ULDC UR7, c[0x0][0x610] ;  /* 0x0001840000077ab9 */ /* 0x000fe20000000800 */
[----:B------:R-:W-:Y:S02]  /*b9e0*/  IMAD R4, R5, UR21, R4 ;  /* 0x0000001505047c24 */ /* 0x000fe4000f8e0204 */
[----:B------:R-:W-:Y:S01]  /*b9f0*/  IMAD R19, R6, UR6, R19 ;  /* 0x0000000606137c24 */ /* 0x000fe2000f8e0213 */
[----:B------:R-:W-:Y:S01]  /*ba00*/  ULDC UR6, c[0x0][0x600] ;  /* 0x0001800000067ab9 */ /* 0x000fe20000000800 */
[----:B------:R-:W-:-:S02]  /*ba10*/  IMAD R17, R4, UR7, R17 ;  /* 0x0000000704117c24 */ /* 0x000fc4000f8e0211 */
[----:B------:R-:W-:Y:S02]  /*ba20*/  IMAD R6, R19, UR6, R18 ;  /* 0x0000000613067c24 */ /* 0x000fe4000f8e0212 */
[----:B------:R-:W-:Y:S02]  /*ba30*/  IMAD.MOV.U32 R10, RZ, RZ, 0x1 ;  /* 0x00000001ff0a7424 */ /* 0x000fe400078e00ff */
[----:B------:R-:W-:Y:S01]  /*ba40*/  IMAD.MOV.U32 R4, RZ, RZ, R16 ;  /* 0x000000ffff047224 */ /* 0x000fe200078e0010 */
[----:B------:R-:W-:Y:S02]  /*ba50*/  SEL R5, R6, R17, !P2 ;  /* 0x0000001106057207 */ /* 0x000fe40005000000 */
[----:B------:R-:W-:-:S07]  /*ba60*/  SEL R6, R17, R6, !P2 ;  /* 0x0000000611067207 */ /* 0x000fce0005000000 */
.L_x_243:
[----:B------:R-:W-:Y:S05]  /*ba70*/  BSYNC B1 ;  /* 0x0000000000017941 */ /* 0x000fea0003800000 */
.L_x_242:
[----:B------:R-:W-:-:S13]  /*ba80*/  LOP3.LUT P1, RZ, R10, 0xff, RZ, 0xc0, !PT ;  /* 0x000000ff0aff7812 */ /* 0x000fda000782c0ff */
[----:B------:R-:W-:Y:S05]  /*ba90*/  @P1 BRA `(.L_x_246) ;  /* 0xfffffff400141947 */ /* 0x000fea000383ffff */
[----:B------:R-:W-:Y:S05]  /*baa0*/  BSYNC B0 ;  /* 0x0000000000007941 */ /* 0x000fea0003800000 */
.L_x_234:
[----:B------:R-:W-:-:S03]  /*bab0*/  UMOV UR6, 0xffffffff ;  /* 0xffffffff00067882 */ /* 0x000fc60000000000 */
[----:B------:R-:W-:Y:S05]  /*bac0*/  BRA.DIV UR6, `(.L_x_247) ;  /* 0x0000000606287947 */ /* 0x000fea000b800000 */
[----:B------:R-:W-:-:S13]  /*bad0*/  ELECT P0, URZ, PT ;  /* 0x00000000003f782f */ /* 0x000fda0003800000 */
.L_x_262:
[----:B------:R-:W-:Y:S04]  /*bae0*/  BSSY B0, `(.L_x_248) ;  /* 0x0000022000007945 */ /* 0x000fe80003800000 */
[----:B------:R-:W-:Y:S05]  /*baf0*/  @!P0 BRA `(.L_x_249) ;  /* 0x0000000000808947 */ /* 0x000fea0003800000 */
[----:B------:R-:W-:-:S04]  /*bb00*/  LOP3.LUT R7, R7, 0x2, RZ, 0xfc, !PT ;  /* 0x0000000207077812 */ /* 0x000fc800078efcff */
[----:B------:R-:W-:-:S13]  /*bb10*/  ISETP.NE.AND P0, PT, R7, 0x3, PT ;  /* 0x000000030700780c */ /* 0x000fda0003f05270 */
[----:B------:R-:W-:Y:S05]  /*bb20*/  @!P0 BRA `(.L_x_250) ;  /* 0x0000000000048947 */ /* 0x000fea0003800000 */
[----:B------:R-:W-:Y:S01]  /*bb30*/  BPT.TRAP 0x1 ;  /* 0x000000040000795c */ /* 0x000fe20000300000 */
.L_x_250:
[----:B------:R-:W0:Y:S01]  /*bb40*/  S2R R3, SR_CgaCtaId ;  /* 0x0000000000037919 */ /* 0x000e220000008800 */
[----:B------:R-:W-:Y:S02]  /*bb50*/  MOV R0, 0x400 ;  /* 0x0000040000007802 */ /* 0x000fe40000000f00 */
[----:B------:R-:W-:Y:S02]  /*bb60*/  SHF.L.U32 R2, R12, 0x1f, RZ ;  /* 0x0000001f0c027819 */ /* 0x000fe400000006ff */
[----:B0-----:R-:W-:-:S05]  /*bb70*/  LEA R0, R3, R0, 0x18 ;  /* 0x0000000003007211 */ /* 0x001fca00078ec0ff */
[----:B------:R-:W-:-:S04]  /*bb80*/  VIADD R0, R0, 0x18 ;  /* 0x0000001800007836 */ /* 0x000fc80000000000 */
[C---:B------:R-:W-:Y:S02]  /*bb90*/  IMAD R7, R15.reuse, 0x8, R0 ;  /* 0x000000080f077824 */ /* 0x040fe400078e0200 */
[----:B------:R-:W-:Y:S02]  /*bba0*/  VIADD R15, R15, 0x1 ;  /* 0x000000010f0f7836 */ /* 0x000fe40000000000 */
[----:B------:R-:W0:Y:S03]  /*bbb0*/  SYNCS.PHASECHK.TRANS64.TRYWAIT P0, [R7+URZ], R2 ;  /* 0x00000002070075a7 */ /* 0x000e26000800017f */
[----:B------:R-:W-:-:S04]  /*bbc0*/  ISETP.NE.AND P1, PT, R15, 0x3, PT ;  /* 0x000000030f00780c */ /* 0x000fc80003f25270 */
[----:B------:R-:W-:Y:S02]  /*bbd0*/  SEL R3, RZ, 0x1, P1 ;  /* 0x00000001ff037807 */ /* 0x000fe40000800000 */
[----:B------:R-:W-:Y:S02]  /*bbe0*/  SEL R15, R15, RZ, P1 ;  /* 0x000000ff0f0f7207 */ /* 0x000fe40000800000 */
[----:B------:R-:W-:-:S03]  /*bbf0*/  LOP3.LUT R9, R12, R3, RZ, 0x3c, !PT ;  /* 0x000000030c097212 */ /* 0x000fc600078e3cff */
[----:B------:R-:W-:Y:S01]  /*bc00*/  IMAD R6, R15, 0x8, R0 ;  /* 0x000000080f067824 */ /* 0x000fe200078e0200 */
[----:B------:R-:W-:Y:S01]  /*bc10*/  SHF.L.U32 R5, R9, 0x1f, RZ ;  /* 0x0000001f09057819 */ /* 0x000fe200000006ff */
[----:B0-----:R-:W-:Y:S06]  /*bc20*/  @!P0 BRA `(.L_x_251) ;  /* 0x0000000000f48947 */ /* 0x001fec0003800000 */
.L_x_263:
[----:B------:R-:W1:Y:S01]  /*bc30*/  SYNCS.PHASECHK.TRANS64.TRYWAIT P0, [R6+URZ], R5 ;  /* 0x00000005060075a7 */ /* 0x000e62000800017f */
[----:B0-----:R-:W-:-:S05]  /*bc40*/  VIADD R2, R15, 0x1 ;  /* 0x000000010f027836 */ /* 0x001fca0000000000 */
[----:B------:R-:W-:-:S04]  /*bc50*/  ISETP.NE.AND P1, PT, R2, 0x3, PT ;  /* 0x000000030200780c */ /* 0x000fc80003f25270 */
[----:B------:R-:W-:Y:S02]  /*bc60*/  SEL R4, RZ, 0x1, P1 ;  /* 0x00000001ff047807 */ /* 0x000fe40000800000 */
[----:B------:R-:W-:Y:S02]  /*bc70*/  SEL R3, R2, RZ, P1 ;  /* 0x000000ff02037207 */ /* 0x000fe40000800000 */
[----:B------:R-:W-:Y:S01]  /*bc80*/  LOP3.LUT R4, R9, R4, RZ, 0x3c, !PT ;  /* 0x0000000409047212 */ /* 0x000fe200078e3cff */
[----:B-1----:R-:W-:Y:S06]  /*bc90*/  @!P0 BRA `(.L_x_252) ;  /* 0x0000000000ec8947 */ /* 0x002fec0003800000 */
.L_x_264:
[----:B------:R-:W-:Y:S01]  /*bca0*/  IMAD R3, R3, 0x8, R0 ;  /* 0x0000000803037824 */ /* 0x000fe200078e0200 */
[----:B------:R-:W-:-:S07]  /*bcb0*/  SHF.L.U32 R0, R4, 0x1f, RZ ;  /* 0x0000001f04007819 */ /* 0x000fce00000006ff */
.L_x_253:
[----:B-1----:R1:W2:Y:S02]  /*bcc0*/  SYNCS.PHASECHK.TRANS64.TRYWAIT P0, [R3+URZ], R0 ;  /* 0x00000000030075a7 */ /* 0x0022a4000800017f */
[----:B--2---:R-:W-:Y:S05]  /*bcd0*/  @!P0 NANOSLEEP.SYNCS 0x989680 ;  /* 0x009896800000895d */ /* 0x004fea0003900000 */
[----:B------:R-:W2:Y:S02]  /*bce0*/  @!P0 SYNCS.PHASECHK.TRANS64 P0, [R3+URZ], R0 ;  /* 0x00000000030085a7 */ /* 0x000ea4000800007f */
[----:B--2---:R-:W-:Y:S05]  /*bcf0*/  @!P0 BRA `(.L_x_253) ;  /* 0xfffffffc00f08947 */ /* 0x004fea000383ffff */
.L_x_249:
[----:B------:R-:W-:Y:S05]  /*bd00*/  BSYNC B0 ;  /* 0x0000000000007941 */ /* 0x000fea0003800000 */
.L_x_248:
[----:B------:R-:W-:Y:S05]  /*bd10*/  EXIT ;  /* 0x000000000000794d */ /* 0x000fea0003800000 */
.L_x_15:
[----:B0-----:R-:W-:-:S04]  /*bd20*/  IMAD.U32 R15, RZ, RZ, UR11 ;  /* 0x0000000bff0f7e24 */ /* 0x001fc8000f8e00ff */
[----:B------:R0:W1:Y:S03]  /*bd30*/  SYNCS.PHASECHK.TRANS64.TRYWAIT P0, [R15+URZ+-0x8], R14 ;  /* 0xfffff80e0f0075a7 */ /* 0x000066000800017f */
[----:B-1----:R-:W-:Y:S05]  /*bd40*/  @!P0 NANOSLEEP.SYNCS 0x989680 ;  /* 0x009896800000895d */ /* 0x002fea0003900000 */
[----:B------:R-:W1:Y:S02]  /*bd50*/  @!P0 SYNCS.PHASECHK.TRANS64 P0, [R15+URZ+-0x8], R14 ;  /* 0xfffff80e0f0085a7 */ /* 0x000e64000800007f */
[----:B-1----:R-:W-:Y:S05]  /*bd60*/  @!P0 BRA `(.L_x_15) ;  /* 0xfffffffc00ec8947 */ /* 0x002fea000383ffff */
[----:B------:R-:W-:Y:S05]  /*bd70*/  BRA `(.L_x_254) ;  /* 0xffffff5400ac7947 */ /* 0x000fea000383ffff */
.L_x_20:
[----:B-1----:R-:W-:-:S04]  /*bd80*/  IMAD.U32 R15, RZ, RZ, UR6 ;  /* 0x00000006ff0f7e24 */ /* 0x002fc8000f8e00ff */
[----:B------:R1:W2:Y:S03]  /*bd90*/  SYNCS.PHASECHK.TRANS64.TRYWAIT P0, [R15+URZ], R14 ;  /* 0x0000000e0f0075a7 */ /* 0x0002a6000800017f */
[----:B--2---:R-:W-:Y:S05]  /*bda0*/  @!P0 NANOSLEEP.SYNCS 0x989680 ;  /* 0x009896800000895d */ /* 0x004fea0003900000 */
[----:B------:R-:W2:Y:S02]  /*bdb0*/  @!P0 SYNCS.PHASECHK.TRANS64 P0, [R15+URZ], R14 ;  /* 0x0000000e0f0085a7 */ /* 0x000ea4000800007f */
[----:B--2---:R-:W-:Y:S05]  /*bdc0*/  @!P0 BRA `(.L_x_20) ;  /* 0xfffffffc00ec8947 */ /* 0x004fea000383ffff */
[----:B------:R-:W-:Y:S05]  /*bdd0*/  BRA `(.L_x_19) ;  /* 0xffffff5c00547947 */ /* 0x000fea000383ffff */
.L_x_26:
[----:B-1----:R-:W-:-:S04]  /*bde0*/  IMAD.U32 R16, RZ, RZ, UR16 ;  /* 0x00000010ff107e24 */ /* 0x002fc8000f8e00ff */
[----:B------:R1:W2:Y:S03]  /*bdf0*/  SYNCS.PHASECHK.TRANS64.TRYWAIT P0, [R16+URZ], R15 ;  /* 0x0000000f100075a7 */ /* 0x0002a6000800017f */
[----:B--2---:R-:W-:Y:S05]  /*be00*/  @!P0 NANOSLEEP.SYNCS 0x989680 ;  /* 0x009896800000895d */ /* 0x004fea0003900000 */
[----:B------:R-:W2:Y:S02]  /*be10*/  @!P0 SYNCS.PHASECHK.TRANS64 P0, [R16+URZ], R15 ;  /* 0x0000000f100085a7 */ /* 0x000ea4000800007f */
[----:B--2---:R-:W-:Y:S05]  /*be20*/  @!P0 BRA `(.L_x_26) ;  /* 0xfffffffc00ec8947 */ /* 0x004fea000383ffff */
[----:B------:R-:W-:Y:S05]  /*be30*/  BRA `(.L_x_25) ;  /* 0xffffff6800c87947 */ /* 0x000fea000383ffff */
.L_x_34:
[----:B0-----:R-:W-:-:S04]  /*be40*/  IMAD.U32 R17, RZ, RZ, UR11 ;  /* 0x0000000bff117e24 */ /* 0x001fc8000f8e00ff */
[----:B------:R0:W1:Y:S03]  /*be50*/  SYNCS.PHASECHK.TRANS64.TRYWAIT P0, [R17+URZ+0x8], R16 ;  /* 0x00000810110075a7 */ /* 0x000066000800017f */
[----:B-1----:R-:W-:Y:S05]  /*be60*/  @!P0 NANOSLEEP.SYNCS 0x989680 ;  /* 0x009896800000895d */ /* 0x002fea0003900000 */
[----:B------:R-:W1:Y:S02]  /*be70*/  @!P0 SYNCS.PHASECHK.TRANS64 P0, [R17+URZ+0x8], R16 ;  /* 0x00000810110085a7 */ /* 0x000e64000800007f */
[----:B-1----:R-:W-:Y:S05]  /*be80*/  @!P0 BRA `(.L_x_34) ;  /* 0xfffffffc00ec8947 */ /* 0x002fea000383ffff */
[----:B------:R-:W-:Y:S05]  /*be90*/  BRA `(.L_x_255) ;  /* 0xffffff7c00a07947 */ /* 0x000fea000383ffff */
.L_x_235:
[----:B------:R-:W-:Y:S01]  /*bea0*/  BSSY B1, `(.L_x_256) ;  /* 0x0000006000017945 */ /* 0x000fe20003800000 */
[----:B------:R-:W-:-:S07]  /*beb0*/  IMAD.MOV.U32 R10, RZ, RZ, -0x1 ;  /* 0xffffffffff0a7424 */ /* 0x000fce00078e00ff */
[----:B------:R-:W-:Y:S05]  /*bec0*/  WARPSYNC.COLLECTIVE R10, `(.L_x_257) ;  /* 0x000000000a0c7348 */ /* 0x000fea0003c00000 */
[----:B------:R-:W-:Y:S02]  /*bed0*/  ELECT P1, UR62, PT ;  /* 0x00000000003e782f */ /* 0x000fe40003820000 */
[----:B------:R-:W-:Y:S01]  /*bee0*/  MOV R10, UR62 ;  /* 0x0000003e000a7c02 */ /* 0x000fe20008000f00 */
[----:B------:R-:W-:Y:S10]  /*bef0*/  ENDCOLLECTIVE ;  /* 0x000000000000791b */ /* 0x000ff40003800000 */
.L_x_257:
[----:B------:R-:W-:Y:S05]  /*bf00*/  BSYNC B1 ;  /* 0x0000000000017941 */ /* 0x000fea0003800000 */
.L_x_256:
[----:B------:R-:W-:Y:S05]  /*bf10*/  BRA `(.L_x_258) ;  /* 0xfffffff000007947 */ /* 0x000fea000383ffff */
.L_x_238:
[----:B-1----:R1:W2:Y:S02]  /*bf20*/  SYNCS.PHASECHK.TRANS64.TRYWAIT P1, [R19+URZ+0x18], R10 ;  /* 0x0000180a130075a7 */ /* 0x0022a4000802017f */
[----:B--2---:R-:W-:Y:S05]  /*bf30*/  @!P1 NANOSLEEP.SYNCS 0x989680 ;  /* 0x009896800000995d */ /* 0x004fea0003900000 */
[----:B------:R-:W2:Y:S02]  /*bf40*/  @!P1 SYNCS.PHASECHK.TRANS64 P1, [R19+URZ+0x18], R10 ;  /* 0x0000180a130095a7 */ /* 0x000ea4000802007f */
[----:B--2---:R-:W-:Y:S05]  /*bf50*/  @!P1 BRA `(.L_x_238) ;  /* 0xfffffffc00f09947 */ /* 0x004fea000383ffff */
[----:B------:R-:W-:Y:S05]  /*bf60*/  BRA `(.L_x_259) ;  /* 0xfffffff000347947 */ /* 0x000fea000383ffff */
.L_x_247:
[----:B------:R-:W-:Y:S01]  /*bf70*/  BSSY B0, `(.L_x_260) ;  /* 0x0000006000007945 */ /* 0x000fe20003800000 */
[----:B------:R-:W-:-:S07]  /*bf80*/  IMAD.MOV.U32 R10, RZ, RZ, -0x1 ;  /* 0xffffffffff0a7424 */ /* 0x000fce00078e00ff */
[----:B------:R-:W-:Y:S05]  /*bf90*/  WARPSYNC.COLLECTIVE R10, `(.L_x_261) ;  /* 0x000000000a0c7348 */ /* 0x000fea0003c00000 */
[----:B------:R-:W-:Y:S02]  /*bfa0*/  ELECT P1, UR62, PT ;  /* 0x00000000003e782f */ /* 0x000fe40003820000 */
[----:B------:R-:W-:Y:S01]  /*bfb0*/  MOV R10, UR62 ;  /* 0x0000003e000a7c02 */ /* 0x000fe20008000f00 */
[----:B------:R-:W-:Y:S10]  /*bfc0*/  ENDCOLLECTIVE ;  /* 0x000000000000791b */ /* 0x000ff40003800000 */
.L_x_261:
[----:B------:R-:W-:Y:S05]  /*bfd0*/  BSYNC B0 ;  /* 0x0000000000007941 */ /* 0x000fea0003800000 */
.L_x_260:
[----:B------:R-:W-:Y:S01]  /*bfe0*/  PLOP3.LUT P0, PT, P1, PT, PT, 0x80, 0x0 ;  /* 0x000000000000781c */ /* 0x000fe20000f0f070 */
[----:B------:R-:W-:-:S12]  /*bff0*/  BRA `(.L_x_262) ;  /* 0xfffffff800b87947 */ /* 0x000fd8000383ffff */
.L_x_251:
[----:B0-----:R0:W1:Y:S02]  /*c000*/  SYNCS.PHASECHK.TRANS64.TRYWAIT P0, [R7+URZ], R2 ;  /* 0x00000002070075a7 */ /* 0x001064000800017f */
[----:B-1----:R-:W-:Y:S05]  /*c010*/  @!P0 NANOSLEEP.SYNCS 0x989680 ;  /* 0x009896800000895d */ /* 0x002fea0003900000 */
[----:B------:R-:W1:Y:S02]  /*c020*/  @!P0 SYNCS.PHASECHK.TRANS64 P0, [R7+URZ], R2 ;  /* 0x00000002070085a7 */ /* 0x000e64000800007f */
[----:B-1----:R-:W-:Y:S05]  /*c030*/  @!P0 BRA `(.L_x_251) ;  /* 0xfffffffc00f08947 */ /* 0x002fea000383ffff */
[----:B------:R-:W-:Y:S05]  /*c040*/  BRA `(.L_x_263) ;  /* 0xfffffff800f87947 */ /* 0x000fea000383ffff */
.L_x_252:
[----:B0-----:R0:W1:Y:S02]  /*c050*/  SYNCS.PHASECHK.TRANS64.TRYWAIT P0, [R6+URZ], R5 ;  /* 0x00000005060075a7 */ /* 0x001064000800017f */
[----:B-1----:R-:W-:Y:S05]  /*c060*/  @!P0 NANOSLEEP.SYNCS 0x989680 ;  /* 0x009896800000895d */ /* 0x002fea0003900000 */
[----:B------:R-:W1:Y:S02]  /*c070*/  @!P0 SYNCS.PHASECHK.TRANS64 P0, [R6+URZ], R5 ;  /* 0x00000005060085a7 */ /* 0x000e64000800007f */
[----:B-1----:R-:W-:Y:S05]  /*c080*/  @!P0 BRA `(.L_x_252) ;  /* 0xfffffffc00f08947 */ /* 0x002fea000383ffff */
[----:B------:R-:W-:Y:S05]  /*c090*/  BRA `(.L_x_264) ;  /* 0xfffffffc00007947 */ /* 0x000fea000383ffff */
.L_x_265:
[----:B------:R-:W-:-:S00]  /*c0a0*/  BRA `(.L_x_265) ;  /* 0xfffffffc00fc7947 */ /* 0x000fc0000383ffff */
[----:B------:R-:W-:-:S00]  /*c0b0*/  NOP ;  /* 0x0000000000007918 */ /* 0x000fc00000000000 */
        /* <DEDUP_REMOVED lines=12> */
.L_x_266:


//--------------------- .nv.shared._ZN7cutlass13device_kernelINS_4gemm6kernel13GemmUniversalIN4cute5tupleIJiiiiEEENS1_10collective13CollectiveMmaINS1_37MainloopSm90TmaGmmaWarpSpecializedFP8ILi3ENS5_IJNS4_1CILi1EEESB_SB_EEENS1_32KernelTmaWarpSpecializedPingpongEEENS5_IJNSA_ILi64EEENSA_ILi192EEENSA_ILi256EEEEEENS_12float_e4m3_tENS5_IJlSB_lEEESJ_SK_NS4_8TiledMMAINS4_8MMA_AtomIJNS4_4SM904GMMA31MMA_64x192x32_F32E4M3E4M3_SS_TNILNSO_7ScaleInE1ELSQ_1EEEEEENS4_6LayoutISC_NS5_IJNSA_ILi0EEESU_SU_EEEEENS5_IJNS4_10UnderscoreESX_SX_EEEEENS4_13SM90_TMA_LOADENS4_14ComposedLayoutINS4_7SwizzleILi3ELi4ELi3EEENS4_18smem_ptr_flag_bitsILi8EEENST_INS5_IJNSA_ILi8EEENSA_ILi128EEEEEENS5_IJS17_SB_EEEEEEEvNS4_8identityES10_S1B_vS1C_EENS_8epilogue10collective6detail29Sm90TmaWarpSpecializedAdapterINS1F_15DefaultEpilogueISJ_SK_SK_NS1E_6thread17LinearCombinationISJ_Li1EffLNS1J_9ScaleType4KindE0ELNS_15FloatRoundStyleE2ESJ_EENS1_15EpilogueDefaultEEEEEvvEEEEvNT_6ParamsE --------------------------
	.section	.nv.shared._ZN7cutlass13device_kernelINS_4gemm6kernel13GemmUniversalIN4cute5tupleIJiiiiEEENS1_10collective13CollectiveMmaINS1_37MainloopSm90TmaGmmaWarpSpecializedFP8ILi3ENS5_IJNS4_1CILi1EEESB_SB_EEENS1_32KernelTmaWarpSpecializedPingpongEEENS5_IJNSA_ILi64EEENSA_ILi192EEENSA_ILi256EEEEEENS_12float_e4m3_tENS5_IJlSB_lEEESJ_SK_NS4_8TiledMMAINS4_8MMA_AtomIJNS4_4SM904GMMA31MMA_64x192x32_F32E4M3E4M3_SS_TNILNSO_7ScaleInE1ELSQ_1EEEEEENS4_6LayoutISC_NS5_IJNSA_ILi0EEESU_SU_EEEEENS5_IJNS4_10UnderscoreESX_SX_EEEEENS4_13SM90_TMA_LOADENS4_14ComposedLayoutINS4_7SwizzleILi3ELi4ELi3EEENS4_18smem_ptr_flag_bitsILi8EEENST_INS5_IJNSA_ILi8EEENSA_ILi128EEEEEENS5_IJS17_SB_EEEEEEEvNS4_8identityES10_S1B_vS1C_EENS_8epilogue10collective6detail29Sm90TmaWarpSpecializedAdapterINS1F_15DefaultEpilogueISJ_SK_SK_NS1E_6thread17LinearCombinationISJ_Li1EffLNS1J_9ScaleType4KindE0ELNS_15FloatRoundStyleE2ESJ_EENS1_15EpilogueDefaultEEEEEvvEEEEvNT_6ParamsE,"aw",@nobits
	.sectionflags	@""
	.align	16
	.zero		1024


//--------------------- .nv.shared.reserved.0     --------------------------
	.section	.nv.shared.reserved.0,"aw",@nobits
	.weak		__nv_reservedSMEM_offset_0_alias
	.size		__nv_reservedSMEM_offset_0_alias, 0, 0
	.other		__nv_reservedSMEM_offset_0_alias,@"STO_CUDA_RESERVED_SHARED STV_DEFAULT"
__nv_reservedSMEM_offset_0_alias:
	.zero		0


//--------------------- .nv.global                --------------------------
	.section	.nv.global,"aw",@nobits
.nv.global:
	.type		_ZN40_INTERNAL_bbe898b8_4_k_cu_a729a4ae_148964cute1_E,@object
	.size		_ZN40_INTERNAL_bbe898b8_4_k_cu_a729a4ae_148964cute1_E,(_ZN40_INTERNAL_bbe898b8_4_k_cu_a729a4ae_148964cuda3std3__45__cpo6cbeginE - _ZN40_INTERNAL_bbe898b8_4_k_cu_a729a4ae_148964cute1_E)
_ZN40_INTERNAL_bbe898b8_4_k_cu_a729a4ae_148964cute1_E:
	.zero		1
	.type		_ZN40_INTERNAL_bbe898b8_4_k_cu_a729a4ae_148964cuda3std3__45__cpo6cbeginE,@object
	.size		_ZN40_INTERNAL_bbe898b8_4_k_cu_a729a4ae_148964cuda3std3__45__cpo6cbeginE,(_ZN40_INTERNAL_bbe898b8_4_k_cu_a729a4ae_148964cuda3std3__48in_placeE - _ZN40_INTERNAL_bbe898b8_4_k_cu_a729a4ae_148964cuda3std3__45__cpo6cbeginE)
_ZN40_INTERNAL_bbe898b8_4_k_cu_a729a4ae_148964cuda3std3__45__cpo6cbeginE:
	.zero		1
	.type		_ZN40_INTERNAL_bbe898b8_4_k_cu_a729a4ae_148964cuda3std3__48in_placeE,@object
	.size		_ZN40_INTERNAL_bbe898b8_4_k_cu_a729a4ae_148964cuda3std3__48in_placeE,(_ZN40_INTERNAL_bbe898b8_4_k_cu_a729a4ae_148964cuda3std6ranges3__45__cpo9iter_moveE - _ZN40_INTERNAL_bbe898b8_4_k_cu_a729a4ae_148964cuda3std3__48in_placeE)
_ZN40_INTERNAL_bbe898b8_4_k_cu_a729a4ae_148964cuda3std3__48in_placeE:
	.zero		1
	.type		_ZN40_INTERNAL_bbe898b8_4_k_cu_a729a4ae_148964cuda3std6ranges3__45__cpo9iter_moveE,@object
	.size		_ZN40_INTERNAL_bbe898b8_4_k_cu_a729a4ae_148964cuda3std6ranges3__45__cpo9iter_moveE,(_ZN40_INTERNAL_bbe898b8_4_k_cu_a729a4ae_148964cuda3std3__45__cpo5beginE - _ZN40_INTERNAL_bbe898b8_4_k_cu_a729a4ae_148964cuda3std6ranges3__45__cpo9iter_moveE)
_ZN40_INTERNAL_bbe898b8_4_k_cu_a729a4ae_148964cuda3std6ranges3__45__cpo9iter_moveE:
	.zero		1
	.type		_ZN40_INTERNAL_bbe898b8_4_k_cu_a729a4ae_148964cuda3std3__45__cpo5beginE,@object
	.size		_ZN40_INTERNAL_bbe898b8_4_k_cu_a729a4ae_148964cuda3std3__45__cpo5beginE,(_ZN40_INTERNAL_bbe898b8_4_k_cu_a729a4ae_148964cuda3std3__442_GLOBAL__N__bbe898b8_4_k_cu_a729a4ae_148966ignoreE - _ZN40_INTERNAL_bbe898b8_4_k_cu_a729a4ae_148964cuda3std3__45__cpo5beginE)
_ZN40_INTERNAL_bbe898b8_4_k_cu_a729a4ae_148964cuda3std3__45__cpo5beginE:
	.zero		1
	.type		_ZN40_INTERNAL_bbe898b8_4_k_cu_a729a4ae_148964cuda3std3__442_GLOBAL__N__bbe898b8_4_k_cu_a729a4ae_148966ignoreE,@object
	.size		_ZN40_INTERNAL_bbe898b8_4_k_cu_a729a4ae_148964cuda3std3__442_GLOBAL__N__bbe898b8_4_k_cu_a729a4ae_148966ignoreE,(_ZN40_INTERNAL_bbe898b8_4_k_cu_a729a4ae_148964cute7productE - _ZN40_INTERNAL_bbe898b8_4_k_cu_a729a4ae_148964cuda3std3__442_GLOBAL__N__bbe898b8_4_k_cu_a729a4ae_148966ignoreE)
_ZN40_INTERNAL_bbe898b8_4_k_cu_a729a4ae_148964cuda3std3__442_GLOBAL__N__bbe898b8_4_k_cu_a729a4ae_148966ignoreE:
	.zero		1
	.type		_ZN40_INTERNAL_bbe898b8_4_k_cu_a729a4ae_148964cute7productE,@object
	.size		_ZN40_INTERNAL_bbe898b8_4_k_cu_a729a4ae_148964cute7productE,(_ZN40_INTERNAL_bbe898b8_4_k_cu_a729a4ae_148964cuda3std3__45__cpo3endE - _ZN40_INTERNAL_bbe898b8_4_k_cu_a729a4ae_148964cute7productE)
_ZN40_INTERNAL_bbe898b8_4_k_cu_a729a4ae_148964cute7productE:
	.zero		1
	.type		_ZN40_INTERNAL_bbe898b8_4_k_cu_a729a4ae_148964cuda3std3__45__cpo3endE,@object
	.size		_ZN40_INTERNAL_bbe898b8_4_k_cu_a729a4ae_148964cuda3std3__45__cpo3endE,(_ZN40_INTERNAL_bbe898b8_4_k_cu_a729a4ae_148964cuda3std3__419piecewise_constructE - _ZN40_INTERNAL_bbe898b8_4_k_cu_a729a4ae_148964cuda3std3__45__cpo3endE)
_ZN40_INTERNAL_bbe898b8_4_k_cu_a729a4ae_148964cuda3std3__45__cpo3endE:
	.zero		1
	.type		_ZN40_INTERNAL_bbe898b8_4_k_cu_a729a4ae_148964cuda3std3__419piecewise_constructE,@object
	.size		_ZN40_INTERNAL_bbe898b8_4_k_cu_a729a4ae_148964cuda3std3__419piecewise_constructE,(_ZN40_INTERNAL_bbe898b8_4_k_cu_a729a4ae_148964cuda3std3__45__cpo4cendE - _ZN40_INTERNAL_bbe898b8_4_k_cu_a729a4ae_148964cuda3std3__419piecewise_constructE)
_ZN40_INTERNAL_bbe898b8_4_k_cu_a729a4ae_148964cuda3std3__419piecewise_constructE:
	.zero		1
	.type		_ZN40_INTERNAL_bbe898b8_4_k_cu_a729a4ae_148964cuda3std3__45__cpo4cendE,@object
	.size		_ZN40_INTERNAL_bbe898b8_4_k_cu_a729a4ae_148964cuda3std3__45__cpo4cendE,(_ZN40_INTERNAL_bbe898b8_4_k_cu_a729a4ae_148964cuda3std6ranges3__45__cpo4swapE - _ZN40_INTERNAL_bbe898b8_4_k_cu_a729a4ae_148964cuda3std3__45__cpo4cendE)
_ZN40_INTERNAL_bbe898b8_4_k_cu_a729a4ae_148964cuda3std3__45__cpo4cendE:
	.zero		1
	.type		_ZN40_INTERNAL_bbe898b8_4_k_cu_a729a4ae_148964cuda3std6ranges3__45__cpo4swapE,@object
	.size		_ZN40_INTERNAL_bbe898b8_4_k_cu_a729a4ae_148964cuda3std6ranges3__45__cpo4swapE,(.L_7 - _ZN40_INTERNAL_bbe898b8_4_k_cu_a729a4ae_148964cuda3std6ranges3__45__cpo4swapE)
_ZN40_INTERNAL_bbe898b8_4_k_cu_a729a4ae_148964cuda3std6ranges3__45__cpo4swapE:
	.zero		1
.L_7:


//--------------------- .nv.constant0._ZN7cutlass13device_kernelINS_4gemm6kernel13GemmUniversalIN4cute5tupleIJiiiiEEENS1_10collective13CollectiveMmaINS1_37MainloopSm90TmaGmmaWarpSpecializedFP8ILi3ENS5_IJNS4_1CILi1EEESB_SB_EEENS1_32KernelTmaWarpSpecializedPingpongEEENS5_IJNSA_ILi64EEENSA_ILi192EEENSA_ILi256EEEEEENS_12float_e4m3_tENS5_IJlSB_lEEESJ_SK_NS4_8TiledMMAINS4_8MMA_AtomIJNS4_4SM904GMMA31MMA_64x192x32_F32E4M3E4M3_SS_TNILNSO_7ScaleInE1ELSQ_1EEEEEENS4_6LayoutISC_NS5_IJNSA_ILi0EEESU_SU_EEEEENS5_IJNS4_10UnderscoreESX_SX_EEEEENS4_13SM90_TMA_LOADENS4_14ComposedLayoutINS4_7SwizzleILi3ELi4ELi3EEENS4_18smem_ptr_flag_bitsILi8EEENST_INS5_IJNSA_ILi8EEENSA_ILi128EEEEEENS5_IJS17_SB_EEEEEEEvNS4_8identityES10_S1B_vS1C_EENS_8epilogue10collective6detail29Sm90TmaWarpSpecializedAdapterINS1F_15DefaultEpilogueISJ_SK_SK_NS1E_6thread17LinearCombinationISJ_Li1EffLNS1J_9ScaleType4KindE0ELNS_15FloatRoundStyleE2ESJ_EENS1_15EpilogueDefaultEEEEEvvEEEEvNT_6ParamsE --------------------------
	.section	.nv.constant0._ZN7cutlass13device_kernelINS_4gemm6kernel13GemmUniversalIN4cute5tupleIJiiiiEEENS1_10collective13CollectiveMmaINS1_37MainloopSm90TmaGmmaWarpSpecializedFP8ILi3ENS5_IJNS4_1CILi1EEESB_SB_EEENS1_32KernelTmaWarpSpecializedPingpongEEENS5_IJNSA_ILi64EEENSA_ILi192EEENSA_ILi256EEEEEENS_12float_e4m3_tENS5_IJlSB_lEEESJ_SK_NS4_8TiledMMAINS4_8MMA_AtomIJNS4_4SM904GMMA31MMA_64x192x32_F32E4M3E4M3_SS_TNILNSO_7ScaleInE1ELSQ_1EEEEEENS4_6LayoutISC_NS5_IJNSA_ILi0EEESU_SU_EEEEENS5_IJNS4_10UnderscoreESX_SX_EEEEENS4_13SM90_TMA_LOADENS4_14ComposedLayoutINS4_7SwizzleILi3ELi4ELi3EEENS4_18smem_ptr_flag_bitsILi8EEENST_INS5_IJNSA_ILi8EEENSA_ILi128EEEEEENS5_IJS17_SB_EEEEEEEvNS4_8identityES10_S1B_vS1C_EENS_8epilogue10collective6detail29Sm90TmaWarpSpecializedAdapterINS1F_15DefaultEpilogueISJ_SK_SK_NS1E_6thread17LinearCombinationISJ_Li1EffLNS1J_9ScaleType4KindE0ELNS_15FloatRoundStyleE2ESJ_EENS1_15EpilogueDefaultEEEEEvvEEEEvNT_6ParamsE,"a",@progbits
	.sectionflags	@""
	.align	4
.nv.constant0._ZN7cutlass13device_kernelINS_4gemm6kernel13GemmUniversalIN4cute5tupleIJiiiiEEENS1_10collective13CollectiveMmaINS1_37MainloopSm90TmaGmmaWarpSpecializedFP8ILi3ENS5_IJNS4_1CILi1EEESB_SB_EEENS1_32KernelTmaWarpSpecializedPingpongEEENS5_IJNSA_ILi64EEENSA_ILi192EEENSA_ILi256EEEEEENS_12float_e4m3_tENS5_IJlSB_lEEESJ_SK_NS4_8TiledMMAINS4_8MMA_AtomIJNS4_4SM904GMMA31MMA_64x192x32_F32E4M3E4M3_SS_TNILNSO_7ScaleInE1ELSQ_1EEEEEENS4_6LayoutISC_NS5_IJNSA_ILi0EEESU_SU_EEEEENS5_IJNS4_10UnderscoreESX_SX_EEEEENS4_13SM90_TMA_LOADENS4_14ComposedLayoutINS4_7SwizzleILi3ELi4ELi3EEENS4_18smem_ptr_flag_bitsILi8EEENST_INS5_IJNSA_ILi8EEENSA_ILi128EEEEEENS5_IJS17_SB_EEEEEEEvNS4_8identityES10_S1B_vS1C_EENS_8epilogue10collective6detail29Sm90TmaWarpSpecializedAdapterINS1F_15DefaultEpilogueISJ_SK_SK_NS1E_6thread17LinearCombinationISJ_Li1EffLNS1J_9ScaleType4KindE0ELNS_15FloatRoundStyleE2ESJ_EENS1_15EpilogueDefaultEEEEEvvEEEEvNT_6ParamsE:
	.zero		1664


//--------------------- SYMBOLS --------------------------

	.type		.nv.reservedSmem.offset0,@object
	.size		.nv.reservedSmem.offset0,0x4
